//
// Generated by NVIDIA NVVM Compiler
//
// Compiler Build ID: CL-36424714
// Cuda compilation tools, release 13.0, V13.0.88
// Based on NVVM 20.0.0
//

.version 9.0
.target sm_100
.address_size 64

	// .globl	_Z11linearScalePfPiS0_S_
// _ZZ12medianFilterPfS_PiS0_E12sharedWindow has been demoted

.visible .entry _Z11linearScalePfPiS0_S_(
	.param .u64 .ptr .align 1 _Z11linearScalePfPiS0_S__param_0,
	.param .u64 .ptr .align 1 _Z11linearScalePfPiS0_S__param_1,
	.param .u64 .ptr .align 1 _Z11linearScalePfPiS0_S__param_2,
	.param .u64 .ptr .align 1 _Z11linearScalePfPiS0_S__param_3
)
{
	.reg .b32 	%r<3>;
	.reg .b32 	%f<6>;
	.reg .b64 	%rd<9>;

	ld.param.u64 	%rd1, [_Z11linearScalePfPiS0_S__param_0];
	ld.param.u64 	%rd2, [_Z11linearScalePfPiS0_S__param_1];
	ld.param.u64 	%rd3, [_Z11linearScalePfPiS0_S__param_3];
	cvta.to.global.u64 	%rd4, %rd2;
	cvta.to.global.u64 	%rd5, %rd3;
	cvta.to.global.u64 	%rd6, %rd1;
	mov.u32 	%r1, %ctaid.x;
	mul.wide.u32 	%rd7, %r1, 4;
	add.s64 	%rd8, %rd6, %rd7;
	ld.global.f32 	%f1, [%rd8];
	ld.global.f32 	%f2, [%rd5];
	ld.global.u32 	%r2, [%rd4];
	cvt.rn.f32.s32 	%f3, %r2;
	add.f32 	%f4, %f1, %f3;
	mul.f32 	%f5, %f2, %f4;
	st.global.f32 	[%rd8], %f5;
	ret;

}
	// .globl	_Z9grayWorldPfPd
.visible .entry _Z9grayWorldPfPd(
	.param .u64 .ptr .align 1 _Z9grayWorldPfPd_param_0,
	.param .u64 .ptr .align 1 _Z9grayWorldPfPd_param_1
)
{
	.reg .b32 	%r<2>;
	.reg .b32 	%f<3>;
	.reg .b64 	%rd<7>;
	.reg .b64 	%fd<4>;

	ld.param.u64 	%rd1, [_Z9grayWorldPfPd_param_0];
	ld.param.u64 	%rd2, [_Z9grayWorldPfPd_param_1];
	cvta.to.global.u64 	%rd3, %rd2;
	cvta.to.global.u64 	%rd4, %rd1;
	mov.u32 	%r1, %ctaid.x;
	mul.wide.u32 	%rd5, %r1, 4;
	add.s64 	%rd6, %rd4, %rd5;
	ld.global.f32 	%f1, [%rd6];
	cvt.f64.f32 	%fd1, %f1;
	ld.global.f64 	%fd2, [%rd3];
	mul.f64 	%fd3, %fd2, %fd1;
	cvt.rn.f32.f64 	%f2, %fd3;
	st.global.f32 	[%rd6], %f2;
	ret;

}
	// .globl	_Z10reflectionPfPi
.visible .entry _Z10reflectionPfPi(
	.param .u64 .ptr .align 1 _Z10reflectionPfPi_param_0,
	.param .u64 .ptr .align 1 _Z10reflectionPfPi_param_1
)
{
	.reg .b32 	%r<8>;
	.reg .b32 	%f<2>;
	.reg .b64 	%rd<9>;

	ld.param.u64 	%rd1, [_Z10reflectionPfPi_param_0];
	ld.param.u64 	%rd2, [_Z10reflectionPfPi_param_1];
	cvta.to.global.u64 	%rd3, %rd1;
	cvta.to.global.u64 	%rd4, %rd2;
	mov.u32 	%r1, %ctaid.x;
	ld.global.u32 	%r2, [%rd4];
	rem.u32 	%r3, %r1, %r2;
	not.b32 	%r4, %r3;
	add.s32 	%r5, %r2, %r1;
	sub.s32 	%r6, %r5, %r3;
	add.s32 	%r7, %r6, %r4;
	mul.wide.s32 	%rd5, %r7, 4;
	add.s64 	%rd6, %rd3, %rd5;
	ld.global.f32 	%f1, [%rd6];
	mul.wide.u32 	%rd7, %r1, 4;
	add.s64 	%rd8, %rd3, %rd7;
	st.global.f32 	[%rd8], %f1;
	ret;

}
	// .globl	_Z16orderedDitheringPfPi
.visible .entry _Z16orderedDitheringPfPi(
	.param .u64 .ptr .align 1 _Z16orderedDitheringPfPi_param_0,
	.param .u64 .ptr .align 1 _Z16orderedDitheringPfPi_param_1
)
{
	.reg .pred 	%p<7>;
	.reg .b32 	%r<15>;
	.reg .b32 	%f<2>;
	.reg .b64 	%rd<7>;

	ld.param.u64 	%rd2, [_Z16orderedDitheringPfPi_param_0];
	ld.param.u64 	%rd3, [_Z16orderedDitheringPfPi_param_1];
	cvta.to.global.u64 	%rd4, %rd2;
	cvta.to.global.u64 	%rd5, %rd3;
	mov.u32 	%r1, %ctaid.x;
	ld.global.u32 	%r2, [%rd5];
	div.u32 	%r3, %r1, %r2;
	mul.wide.u32 	%rd6, %r1, 4;
	add.s64 	%rd1, %rd4, %rd6;
	ld.global.f32 	%f1, [%rd1];
	and.b32  	%r4, %r3, 1;
	setp.eq.b32 	%p1, %r4, 1;
	@%p1 bra 	$L__BB3_8;
	and.b32  	%r10, %r1, 1;
	setp.eq.b32 	%p4, %r10, 1;
	@%p4 bra 	$L__BB3_5;
	setp.leu.f32 	%p6, %f1, 0f43400000;
	@%p6 bra 	$L__BB3_4;
	mov.b32 	%r14, 1132462080;
	st.global.u32 	[%rd1], %r14;
	bra.uni 	$L__BB3_13;
$L__BB3_4:
	mov.b32 	%r13, 0;
	st.global.u32 	[%rd1], %r13;
	bra.uni 	$L__BB3_13;
$L__BB3_5:
	setp.leu.f32 	%p5, %f1, 0f42800000;
	@%p5 bra 	$L__BB3_7;
	mov.b32 	%r12, 1132462080;
	st.global.u32 	[%rd1], %r12;
	bra.uni 	$L__BB3_13;
$L__BB3_7:
	mov.b32 	%r11, 0;
	st.global.u32 	[%rd1], %r11;
	bra.uni 	$L__BB3_13;
$L__BB3_8:
	sub.s32 	%r5, %r1, %r2;
	and.b32  	%r6, %r5, 1;
	setp.eq.b32 	%p2, %r6, 1;
	@%p2 bra 	$L__BB3_10;
	mov.b32 	%r9, 1132462080;
	st.global.u32 	[%rd1], %r9;
	bra.uni 	$L__BB3_13;
$L__BB3_10:
	setp.leu.f32 	%p3, %f1, 0f43000000;
	@%p3 bra 	$L__BB3_12;
	mov.b32 	%r8, 1132462080;
	st.global.u32 	[%rd1], %r8;
	bra.uni 	$L__BB3_13;
$L__BB3_12:
	mov.b32 	%r7, 0;
	st.global.u32 	[%rd1], %r7;
$L__BB3_13:
	ret;

}
	// .globl	_Z8rotate90PfPiS0_
.visible .entry _Z8rotate90PfPiS0_(
	.param .u64 .ptr .align 1 _Z8rotate90PfPiS0__param_0,
	.param .u64 .ptr .align 1 _Z8rotate90PfPiS0__param_1,
	.param .u64 .ptr .align 1 _Z8rotate90PfPiS0__param_2
)
{
	.reg .b32 	%r<9>;
	.reg .b32 	%f<2>;
	.reg .b64 	%rd<11>;

	ld.param.u64 	%rd1, [_Z8rotate90PfPiS0__param_0];
	ld.param.u64 	%rd2, [_Z8rotate90PfPiS0__param_1];
	ld.param.u64 	%rd3, [_Z8rotate90PfPiS0__param_2];
	cvta.to.global.u64 	%rd4, %rd1;
	cvta.to.global.u64 	%rd5, %rd2;
	cvta.to.global.u64 	%rd6, %rd3;
	mov.u32 	%r1, %ctaid.x;
	ld.global.u32 	%r2, [%rd6];
	div.u32 	%r3, %r1, %r2;
	ld.global.u32 	%r4, [%rd5];
	not.b32 	%r5, %r1;
	mad.lo.s32 	%r6, %r3, %r2, %r5;
	add.s32 	%r7, %r6, %r4;
	mad.lo.s32 	%r8, %r7, %r2, %r3;
	mul.wide.s32 	%rd7, %r8, 4;
	add.s64 	%rd8, %rd4, %rd7;
	ld.global.f32 	%f1, [%rd8];
	mul.wide.u32 	%rd9, %r1, 4;
	add.s64 	%rd10, %rd4, %rd9;
	st.global.f32 	[%rd10], %f1;
	ret;

}
	// .globl	_Z9rotate180PfPiS0_
.visible .entry _Z9rotate180PfPiS0_(
	.param .u64 .ptr .align 1 _Z9rotate180PfPiS0__param_0,
	.param .u64 .ptr .align 1 _Z9rotate180PfPiS0__param_1,
	.param .u64 .ptr .align 1 _Z9rotate180PfPiS0__param_2
)
{
	.reg .b32 	%r<11>;
	.reg .b32 	%f<2>;
	.reg .b64 	%rd<11>;

	ld.param.u64 	%rd1, [_Z9rotate180PfPiS0__param_0];
	ld.param.u64 	%rd2, [_Z9rotate180PfPiS0__param_1];
	ld.param.u64 	%rd3, [_Z9rotate180PfPiS0__param_2];
	cvta.to.global.u64 	%rd4, %rd1;
	cvta.to.global.u64 	%rd5, %rd2;
	cvta.to.global.u64 	%rd6, %rd3;
	mov.u32 	%r1, %ctaid.x;
	ld.global.u32 	%r2, [%rd6];
	div.u32 	%r3, %r1, %r2;
	ld.global.u32 	%r4, [%rd5];
	not.b32 	%r5, %r3;
	add.s32 	%r6, %r4, %r5;
	not.b32 	%r7, %r1;
	mad.lo.s32 	%r8, %r3, %r2, %r7;
	add.s32 	%r9, %r8, %r2;
	mad.lo.s32 	%r10, %r6, %r2, %r9;
	mul.wide.s32 	%rd7, %r10, 4;
	add.s64 	%rd8, %rd4, %rd7;
	ld.global.f32 	%f1, [%rd8];
	mul.wide.u32 	%rd9, %r1, 4;
	add.s64 	%rd10, %rd4, %rd9;
	st.global.f32 	[%rd10], %f1;
	ret;

}
	// .globl	_Z12medianFilterPfS_PiS0_
.visible .entry _Z12medianFilterPfS_PiS0_(
	.param .u64 .ptr .align 1 _Z12medianFilterPfS_PiS0__param_0,
	.param .u64 .ptr .align 1 _Z12medianFilterPfS_PiS0__param_1,
	.param .u64 .ptr .align 1 _Z12medianFilterPfS_PiS0__param_2,
	.param .u64 .ptr .align 1 _Z12medianFilterPfS_PiS0__param_3
)
{
	.reg .pred 	%p<5>;
	.reg .b32 	%r<40>;
	.reg .b32 	%f<6>;
	.reg .b64 	%rd<11>;
	// demoted variable
	.shared .align 4 .b8 _ZZ12medianFilterPfS_PiS0_E12sharedWindow[1024];
	ld.param.u64 	%rd2, [_Z12medianFilterPfS_PiS0__param_0];
	ld.param.u64 	%rd1, [_Z12medianFilterPfS_PiS0__param_1];
	ld.param.u64 	%rd3, [_Z12medianFilterPfS_PiS0__param_3];
	cvta.to.global.u64 	%rd4, %rd2;
	cvta.to.global.u64 	%rd5, %rd3;
	mov.u32 	%r9, %ctaid.x;
	shl.b32 	%r10, %r9, 4;
	mov.u32 	%r11, %tid.x;
	add.s32 	%r12, %r10, %r11;
	mov.u32 	%r13, %ctaid.y;
	shl.b32 	%r14, %r13, 4;
	mov.u32 	%r15, %tid.y;
	add.s32 	%r16, %r14, %r15;
	ld.global.u32 	%r17, [%rd5];
	mad.lo.s32 	%r1, %r17, %r16, %r12;
	mov.u32 	%r18, %ntid.y;
	mad.lo.s32 	%r2, %r15, %r18, %r11;
	mul.wide.u32 	%rd6, %r1, 4;
	add.s64 	%rd7, %rd4, %rd6;
	ld.global.f32 	%f3, [%rd7];
	shl.b32 	%r19, %r2, 2;
	mov.u32 	%r20, _ZZ12medianFilterPfS_PiS0_E12sharedWindow;
	add.s32 	%r21, %r20, %r19;
	st.shared.f32 	[%r21], %f3;
	bar.sync 	0;
	setp.lt.u32 	%p1, %r2, 2;
	@%p1 bra 	$L__BB6_6;
	mov.b32 	%r37, 1;
$L__BB6_2:
	shl.b32 	%r23, %r37, 2;
	add.s32 	%r25, %r20, %r23;
	ld.shared.f32 	%f4, [%r25];
	cvt.rzi.s32.f32 	%r26, %f4;
	cvt.rn.f32.s32 	%f1, %r26;
	mov.u32 	%r38, %r37;
$L__BB6_3:
	shl.b32 	%r27, %r38, 2;
	add.s32 	%r5, %r20, %r27;
	ld.shared.f32 	%f2, [%r5+-4];
	setp.leu.f32 	%p2, %f2, %f1;
	mov.u32 	%r39, %r38;
	@%p2 bra 	$L__BB6_5;
	add.s32 	%r6, %r38, -1;
	st.shared.f32 	[%r5], %f2;
	setp.gt.s32 	%p3, %r38, 1;
	mov.b32 	%r39, 0;
	mov.u32 	%r38, %r6;
	@%p3 bra 	$L__BB6_3;
$L__BB6_5:
	shl.b32 	%r30, %r39, 2;
	add.s32 	%r32, %r20, %r30;
	st.shared.f32 	[%r32], %f1;
	add.s32 	%r37, %r37, 1;
	setp.ne.s32 	%p4, %r37, %r2;
	@%p4 bra 	$L__BB6_2;
$L__BB6_6:
	cvta.to.global.u64 	%rd8, %rd1;
	shl.b32 	%r33, %r2, 1;
	and.b32  	%r34, %r33, -4;
	add.s32 	%r36, %r20, %r34;
	ld.shared.f32 	%f5, [%r36];
	add.s64 	%rd10, %rd8, %rd6;
	st.global.f32 	[%rd10], %f5;
	ret;

}


// ===== COMPILED SASS (sm_100) =====

	.target	sm_100

	.elftype	@"ET_EXEC"


//--------------------- .note.nv.tkinfo           --------------------------
	.section	.note.nv.tkinfo,"",@"SHT_NOTE"
	.sectionflags	@"SHF_NOTE_NV_TKINFO"
	.tkinfo
        /*0018*/ 	.word	0x00000002
        /*0030*/ 	.string	""
        /*0030*/ 	.string	"ptxas"
        /*0030*/ 	.string	"Cuda compilation tools, release 13.0, V13.0.88"
        /*0030*/ 	.string	"Build cuda_13.0.r13.0/compiler.36424714_0"
        /*0030*/ 	.string	"-arch sm_100 -m 64 "



//--------------------- .note.nv.cuinfo           --------------------------
	.section	.note.nv.cuinfo,"",@"SHT_NOTE"
	.sectionflags	@"SHF_NOTE_NV_CUINFO"
        /*0018*/ 	.short	0x0002
        /*001a*/ 	.short	0x0064
        /*001c*/ 	.short	0x0082
	.zero		2


//--------------------- .nv.info                  --------------------------
	.section	.nv.info,"",@"SHT_CUDA_INFO"
	.align	4


	//----- nvinfo : EIATTR_REGCOUNT
	.align		4
        /*0000*/ 	.byte	0x04, 0x2f
        /*0002*/ 	.short	(.L_1 - .L_0)
	.align		4
.L_0:
        /*0004*/ 	.word	index@(_Z11linearScalePfPiS0_S_)
        /*0008*/ 	.word	0x0000000c


	//----- nvinfo : EIATTR_FRAME_SIZE
	.align		4
.L_1:
        /*000c*/ 	.byte	0x04, 0x11
        /*000e*/ 	.short	(.L_3 - .L_2)
	.align		4
.L_2:
        /*0010*/ 	.word	index@(_Z11linearScalePfPiS0_S_)
        /*0014*/ 	.word	0x00000000


	//----- nvinfo : EIATTR_REGCOUNT
	.align		4
.L_3:
        /*0018*/ 	.byte	0x04, 0x2f
        /*001a*/ 	.short	(.L_5 - .L_4)
	.align		4
.L_4:
        /*001c*/ 	.word	index@(_Z9grayWorldPfPd)
        /*0020*/ 	.word	0x0000000a


	//----- nvinfo : EIATTR_FRAME_SIZE
	.align		4
.L_5:
        /*0024*/ 	.byte	0x04, 0x11
        /*0026*/ 	.short	(.L_7 - .L_6)
	.align		4
.L_6:
        /*0028*/ 	.word	index@(_Z9grayWorldPfPd)
        /*002c*/ 	.word	0x00000000


	//----- nvinfo : EIATTR_REGCOUNT
	.align		4
.L_7:
        /*0030*/ 	.byte	0x04, 0x2f
        /*0032*/ 	.short	(.L_9 - .L_8)
	.align		4
.L_8:
        /*0034*/ 	.word	index@(_Z10reflectionPfPi)
        /*0038*/ 	.word	0x0000000c


	//----- nvinfo : EIATTR_FRAME_SIZE
	.align		4
.L_9:
        /*003c*/ 	.byte	0x04, 0x11
        /*003e*/ 	.short	(.L_11 - .L_10)
	.align		4
.L_10:
        /*0040*/ 	.word	index@(_Z10reflectionPfPi)
        /*0044*/ 	.word	0x00000000


	//----- nvinfo : EIATTR_REGCOUNT
	.align		4
.L_11:
        /*0048*/ 	.byte	0x04, 0x2f
        /*004a*/ 	.short	(.L_13 - .L_12)
	.align		4
.L_12:
        /*004c*/ 	.word	index@(_Z16orderedDitheringPfPi)
        /*0050*/ 	.word	0x0000000e


	//----- nvinfo : EIATTR_FRAME_SIZE
	.align		4
.L_13:
        /*0054*/ 	.byte	0x04, 0x11
        /*0056*/ 	.short	(.L_15 - .L_14)
	.align		4
.L_14:
        /*0058*/ 	.word	index@(_Z16orderedDitheringPfPi)
        /*005c*/ 	.word	0x00000000


	//----- nvinfo : EIATTR_REGCOUNT
	.align		4
.L_15:
        /*0060*/ 	.byte	0x04, 0x2f
        /*0062*/ 	.short	(.L_17 - .L_16)
	.align		4
.L_16:
        /*0064*/ 	.word	index@(_Z8rotate90PfPiS0_)
        /*0068*/ 	.word	0x0000000e


	//----- nvinfo : EIATTR_FRAME_SIZE
	.align		4
.L_17:
        /*006c*/ 	.byte	0x04, 0x11
        /*006e*/ 	.short	(.L_19 - .L_18)
	.align		4
.L_18:
        /*0070*/ 	.word	index@(_Z8rotate90PfPiS0_)
        /*0074*/ 	.word	0x00000000


	//----- nvinfo : EIATTR_REGCOUNT
	.align		4
.L_19:
        /*0078*/ 	.byte	0x04, 0x2f
        /*007a*/ 	.short	(.L_21 - .L_20)
	.align		4
.L_20:
        /*007c*/ 	.word	index@(_Z9rotate180PfPiS0_)
        /*0080*/ 	.word	0x0000000e


	//----- nvinfo : EIATTR_FRAME_SIZE
	.align		4
.L_21:
        /*0084*/ 	.byte	0x04, 0x11
        /*0086*/ 	.short	(.L_23 - .L_22)
	.align		4
.L_22:
        /*0088*/ 	.word	index@(_Z9rotate180PfPiS0_)
        /*008c*/ 	.word	0x00000000


	//----- nvinfo : EIATTR_REGCOUNT
	.align		4
.L_23:
        /*0090*/ 	.byte	0x04, 0x2f
        /*0092*/ 	.short	(.L_25 - .L_24)
	.align		4
.L_24:
        /*0094*/ 	.word	index@(_Z12medianFilterPfS_PiS0_)
        /*0098*/ 	.word	0x0000000c


	//----- nvinfo : EIATTR_FRAME_SIZE
	.align		4
.L_25:
        /*009c*/ 	.byte	0x04, 0x11
        /*009e*/ 	.short	(.L_27 - .L_26)
	.align		4
.L_26:
        /*00a0*/ 	.word	index@(_Z12medianFilterPfS_PiS0_)
        /*00a4*/ 	.word	0x00000000


	//----- nvinfo : EIATTR_MIN_STACK_SIZE
	.align		4
.L_27:
        /*00a8*/ 	.byte	0x04, 0x12
        /*00aa*/ 	.short	(.L_29 - .L_28)
	.align		4
.L_28:
        /*00ac*/ 	.word	index@(_Z12medianFilterPfS_PiS0_)
        /*00b0*/ 	.word	0x00000000


	//----- nvinfo : EIATTR_MIN_STACK_SIZE
	.align		4
.L_29:
        /*00b4*/ 	.byte	0x04, 0x12
        /*00b6*/ 	.short	(.L_31 - .L_30)
	.align		4
.L_30:
        /*00b8*/ 	.word	index@(_Z9rotate180PfPiS0_)
        /*00bc*/ 	.word	0x00000000


	//----- nvinfo : EIATTR_MIN_STACK_SIZE
	.align		4
.L_31:
        /*00c0*/ 	.byte	0x04, 0x12
        /*00c2*/ 	.short	(.L_33 - .L_32)
	.align		4
.L_32:
        /*00c4*/ 	.word	index@(_Z8rotate90PfPiS0_)
        /*00c8*/ 	.word	0x00000000


	//----- nvinfo : EIATTR_MIN_STACK_SIZE
	.align		4
.L_33:
        /*00cc*/ 	.byte	0x04, 0x12
        /*00ce*/ 	.short	(.L_35 - .L_34)
	.align		4
.L_34:
        /*00d0*/ 	.word	index@(_Z16orderedDitheringPfPi)
        /*00d4*/ 	.word	0x00000000


	//----- nvinfo : EIATTR_MIN_STACK_SIZE
	.align		4
.L_35:
        /*00d8*/ 	.byte	0x04, 0x12
        /*00da*/ 	.short	(.L_37 - .L_36)
	.align		4
.L_36:
        /*00dc*/ 	.word	index@(_Z10reflectionPfPi)
        /*00e0*/ 	.word	0x00000000


	//----- nvinfo : EIATTR_MIN_STACK_SIZE
	.align		4
.L_37:
        /*00e4*/ 	.byte	0x04, 0x12
        /*00e6*/ 	.short	(.L_39 - .L_38)
	.align		4
.L_38:
        /*00e8*/ 	.word	index@(_Z9grayWorldPfPd)
        /*00ec*/ 	.word	0x00000000


	//----- nvinfo : EIATTR_MIN_STACK_SIZE
	.align		4
.L_39:
        /*00f0*/ 	.byte	0x04, 0x12
        /*00f2*/ 	.short	(.L_41 - .L_40)
	.align		4
.L_40:
        /*00f4*/ 	.word	index@(_Z11linearScalePfPiS0_S_)
        /*00f8*/ 	.word	0x00000000
.L_41:


//--------------------- .nv.compat                --------------------------
	.section	.nv.compat,"",@"SHT_CUDA_COMPAT_INFO"
	.align	4
        /*0000*/ 	.byte	0x02, 0x09, 0x00, 0x00, 0x02, 0x02, 0x01, 0x00, 0x02, 0x05, 0x05, 0x00, 0x03, 0x07, 0x01, 0x01
        /*0010*/ 	.byte	0x02, 0x03, 0x00, 0x00, 0x02, 0x06, 0x01, 0x00, 0x04, 0x0b, 0x08, 0x00, 0x01, 0x00, 0x00, 0x00
        /*0020*/ 	.byte	0x00, 0x00, 0x00, 0x00


//--------------------- .nv.info._Z12medianFilterPfS_PiS0_ --------------------------
	.section	.nv.info._Z12medianFilterPfS_PiS0_,"",@"SHT_CUDA_INFO"
	.sectionflags	@""
	.align	4


	//----- nvinfo : EIATTR_CUDA_API_VERSION
	.align		4
        /*0000*/ 	.byte	0x04, 0x37
        /*0002*/ 	.short	(.L_43 - .L_42)
.L_42:
        /*0004*/ 	.word	0x00000082


	//----- nvinfo : EIATTR_KPARAM_INFO
	.align		4
.L_43:
        /*0008*/ 	.byte	0x04, 0x17
        /*000a*/ 	.short	(.L_45 - .L_44)
.L_44:
        /*000c*/ 	.word	0x00000000
        /*0010*/ 	.short	0x0003
        /*0012*/ 	.short	0x0018
        /*0014*/ 	.byte	0x00, 0xf5, 0x21, 0x00


	//----- nvinfo : EIATTR_KPARAM_INFO
	.align		4
.L_45:
        /*0018*/ 	.byte	0x04, 0x17
        /*001a*/ 	.short	(.L_47 - .L_46)
.L_46:
        /*001c*/ 	.word	0x00000000
        /*0020*/ 	.short	0x0002
        /*0022*/ 	.short	0x0010
        /*0024*/ 	.byte	0x00, 0xf5, 0x21, 0x00


	//----- nvinfo : EIATTR_KPARAM_INFO
	.align		4
.L_47:
        /*0028*/ 	.byte	0x04, 0x17
        /*002a*/ 	.short	(.L_49 - .L_48)
.L_48:
        /*002c*/ 	.word	0x00000000
        /*0030*/ 	.short	0x0001
        /*0032*/ 	.short	0x0008
        /*0034*/ 	.byte	0x00, 0xf5, 0x21, 0x00


	//----- nvinfo : EIATTR_KPARAM_INFO
	.align		4
.L_49:
        /*0038*/ 	.byte	0x04, 0x17
        /*003a*/ 	.short	(.L_51 - .L_50)
.L_50:
        /*003c*/ 	.word	0x00000000
        /*0040*/ 	.short	0x0000
        /*0042*/ 	.short	0x0000
        /*0044*/ 	.byte	0x00, 0xf5, 0x21, 0x00


	//----- nvinfo : EIATTR_SPARSE_MMA_MASK
	.align		4
.L_51:
        /*0048*/ 	.byte	0x03, 0x50
        /*004a*/ 	.short	0x0000


	//----- nvinfo : EIATTR_MAXREG_COUNT
	.align		4
        /*004c*/ 	.byte	0x03, 0x1b
        /*004e*/ 	.short	0x00ff


	//----- nvinfo : EIATTR_NUM_BARRIERS
	.align		4
        /*0050*/ 	.byte	0x02, 0x4c
        /*0052*/ 	.byte	0x01
	.zero		1


	//----- nvinfo : EIATTR_MERCURY_ISA_VERSION
	.align		4
        /*0054*/ 	.byte	0x03, 0x5f
        /*0056*/ 	.short	0x0101


	//----- nvinfo : EIATTR_VRC_CTA_INIT_COUNT
	.align		4
        /*0058*/ 	.byte	0x02, 0x4a
	.zero		1
	.zero		1


	//----- nvinfo : EIATTR_EXIT_INSTR_OFFSETS
	.align		4
        /*005c*/ 	.byte	0x04, 0x1c
        /*005e*/ 	.short	(.L_53 - .L_52)


	//   ....[0]....
.L_52:
        /*0060*/ 	.word	0x00000360


	//----- nvinfo : EIATTR_CRS_STACK_SIZE
	.align		4
.L_53:
        /*0064*/ 	.byte	0x04, 0x1e
        /*0066*/ 	.short	(.L_55 - .L_54)
.L_54:
        /*0068*/ 	.word	0x00000000


	//----- nvinfo : EIATTR_CBANK_PARAM_SIZE
	.align		4
.L_55:
        /*006c*/ 	.byte	0x03, 0x19
        /*006e*/ 	.short	0x0020


	//----- nvinfo : EIATTR_PARAM_CBANK
	.align		4
        /*0070*/ 	.byte	0x04, 0x0a
        /*0072*/ 	.short	(.L_57 - .L_56)
	.align		4
.L_56:
        /*0074*/ 	.word	index@(.nv.constant0._Z12medianFilterPfS_PiS0_)
        /*0078*/ 	.short	0x0380
        /*007a*/ 	.short	0x0020


	//----- nvinfo : EIATTR_SW_WAR
	.align		4
.L_57:
        /*007c*/ 	.byte	0x04, 0x36
        /*007e*/ 	.short	(.L_59 - .L_58)
.L_58:
        /*0080*/ 	.word	0x00000008
.L_59:


//--------------------- .nv.info._Z9rotate180PfPiS0_ --------------------------
	.section	.nv.info._Z9rotate180PfPiS0_,"",@"SHT_CUDA_INFO"
	.sectionflags	@""
	.align	4


	//----- nvinfo : EIATTR_CUDA_API_VERSION
	.align		4
        /*0000*/ 	.byte	0x04, 0x37
        /*0002*/ 	.short	(.L_61 - .L_60)
.L_60:
        /*0004*/ 	.word	0x00000082


	//----- nvinfo : EIATTR_KPARAM_INFO
	.align		4
.L_61:
        /*0008*/ 	.byte	0x04, 0x17
        /*000a*/ 	.short	(.L_63 - .L_62)
.L_62:
        /*000c*/ 	.word	0x00000000
        /*0010*/ 	.short	0x0002
        /*0012*/ 	.short	0x0010
        /*0014*/ 	.byte	0x00, 0xf5, 0x21, 0x00


	//----- nvinfo : EIATTR_KPARAM_INFO
	.align		4
.L_63:
        /*0018*/ 	.byte	0x04, 0x17
        /*001a*/ 	.short	(.L_65 - .L_64)
.L_64:
        /*001c*/ 	.word	0x00000000
        /*0020*/ 	.short	0x0001
        /*0022*/ 	.short	0x0008
        /*0024*/ 	.byte	0x00, 0xf5, 0x21, 0x00


	//----- nvinfo : EIATTR_KPARAM_INFO
	.align		4
.L_65:
        /*0028*/ 	.byte	0x04, 0x17
        /*002a*/ 	.short	(.L_67 - .L_66)
.L_66:
        /*002c*/ 	.word	0x00000000
        /*0030*/ 	.short	0x0000
        /*0032*/ 	.short	0x0000
        /*0034*/ 	.byte	0x00, 0xf5, 0x21, 0x00


	//----- nvinfo : EIATTR_SPARSE_MMA_MASK
	.align		4
.L_67:
        /*0038*/ 	.byte	0x03, 0x50
        /*003a*/ 	.short	0x0000


	//----- nvinfo : EIATTR_MAXREG_COUNT
	.align		4
        /*003c*/ 	.byte	0x03, 0x1b
        /*003e*/ 	.short	0x00ff


	//----- nvinfo : EIATTR_MERCURY_ISA_VERSION
	.align		4
        /*0040*/ 	.byte	0x03, 0x5f
        /*0042*/ 	.short	0x0101


	//----- nvinfo : EIATTR_VRC_CTA_INIT_COUNT
	.align		4
        /*0044*/ 	.byte	0x02, 0x4a
	.zero		1
	.zero		1


	//----- nvinfo : EIATTR_EXIT_INSTR_OFFSETS
	.align		4
        /*0048*/ 	.byte	0x04, 0x1c
        /*004a*/ 	.short	(.L_69 - .L_68)


	//   ....[0]....
.L_68:
        /*004c*/ 	.word	0x00000240


	//----- nvinfo : EIATTR_CBANK_PARAM_SIZE
	.align		4
.L_69:
        /*0050*/ 	.byte	0x03, 0x19
        /*0052*/ 	.short	0x0018


	//----- nvinfo : EIATTR_PARAM_CBANK
	.align		4
        /*0054*/ 	.byte	0x04, 0x0a
        /*0056*/ 	.short	(.L_71 - .L_70)
	.align		4
.L_70:
        /*0058*/ 	.word	index@(.nv.constant0._Z9rotate180PfPiS0_)
        /*005c*/ 	.short	0x0380
        /*005e*/ 	.short	0x0018


	//----- nvinfo : EIATTR_SW_WAR
	.align		4
.L_71:
        /*0060*/ 	.byte	0x04, 0x36
        /*0062*/ 	.short	(.L_73 - .L_72)
.L_72:
        /*0064*/ 	.word	0x00000008
.L_73:


//--------------------- .nv.info._Z8rotate90PfPiS0_ --------------------------
	.section	.nv.info._Z8rotate90PfPiS0_,"",@"SHT_CUDA_INFO"
	.sectionflags	@""
	.align	4


	//----- nvinfo : EIATTR_CUDA_API_VERSION
	.align		4
        /*0000*/ 	.byte	0x04, 0x37
        /*0002*/ 	.short	(.L_75 - .L_74)
.L_74:
        /*0004*/ 	.word	0x00000082


	//----- nvinfo : EIATTR_KPARAM_INFO
	.align		4
.L_75:
        /*0008*/ 	.byte	0x04, 0x17
        /*000a*/ 	.short	(.L_77 - .L_76)
.L_76:
        /*000c*/ 	.word	0x00000000
        /*0010*/ 	.short	0x0002
        /*0012*/ 	.short	0x0010
        /*0014*/ 	.byte	0x00, 0xf5, 0x21, 0x00


	//----- nvinfo : EIATTR_KPARAM_INFO
	.align		4
.L_77:
        /*0018*/ 	.byte	0x04, 0x17
        /*001a*/ 	.short	(.L_79 - .L_78)
.L_78:
        /*001c*/ 	.word	0x00000000
        /*0020*/ 	.short	0x0001
        /*0022*/ 	.short	0x0008
        /*0024*/ 	.byte	0x00, 0xf5, 0x21, 0x00


	//----- nvinfo : EIATTR_KPARAM_INFO
	.align		4
.L_79:
        /*0028*/ 	.byte	0x04, 0x17
        /*002a*/ 	.short	(.L_81 - .L_80)
.L_80:
        /*002c*/ 	.word	0x00000000
        /*0030*/ 	.short	0x0000
        /*0032*/ 	.short	0x0000
        /*0034*/ 	.byte	0x00, 0xf5, 0x21, 0x00


	//----- nvinfo : EIATTR_SPARSE_MMA_MASK
	.align		4
.L_81:
        /*0038*/ 	.byte	0x03, 0x50
        /*003a*/ 	.short	0x0000


	//----- nvinfo : EIATTR_MAXREG_COUNT
	.align		4
        /*003c*/ 	.byte	0x03, 0x1b
        /*003e*/ 	.short	0x00ff


	//----- nvinfo : EIATTR_MERCURY_ISA_VERSION
	.align		4
        /*0040*/ 	.byte	0x03, 0x5f
        /*0042*/ 	.short	0x0101


	//----- nvinfo : EIATTR_VRC_CTA_INIT_COUNT
	.align		4
        /*0044*/ 	.byte	0x02, 0x4a
	.zero		1
	.zero		1


	//----- nvinfo : EIATTR_EXIT_INSTR_OFFSETS
	.align		4
        /*0048*/ 	.byte	0x04, 0x1c
        /*004a*/ 	.short	(.L_83 - .L_82)


	//   ....[0]....
.L_82:
        /*004c*/ 	.word	0x00000220


	//----- nvinfo : EIATTR_CBANK_PARAM_SIZE
	.align		4
.L_83:
        /*0050*/ 	.byte	0x03, 0x19
        /*0052*/ 	.short	0x0018


	//----- nvinfo : EIATTR_PARAM_CBANK
	.align		4
        /*0054*/ 	.byte	0x04, 0x0a
        /*0056*/ 	.short	(.L_85 - .L_84)
	.align		4
.L_84:
        /*0058*/ 	.word	index@(.nv.constant0._Z8rotate90PfPiS0_)
        /*005c*/ 	.short	0x0380
        /*005e*/ 	.short	0x0018


	//----- nvinfo : EIATTR_SW_WAR
	.align		4
.L_85:
        /*0060*/ 	.byte	0x04, 0x36
        /*0062*/ 	.short	(.L_87 - .L_86)
.L_86:
        /*0064*/ 	.word	0x00000008
.L_87:


//--------------------- .nv.info._Z16orderedDitheringPfPi --------------------------
	.section	.nv.info._Z16orderedDitheringPfPi,"",@"SHT_CUDA_INFO"
	.sectionflags	@""
	.align	4


	//----- nvinfo : EIATTR_CUDA_API_VERSION
	.align		4
        /*0000*/ 	.byte	0x04, 0x37
        /*0002*/ 	.short	(.L_89 - .L_88)
.L_88:
        /*0004*/ 	.word	0x00000082


	//----- nvinfo : EIATTR_KPARAM_INFO
	.align		4
.L_89:
        /*0008*/ 	.byte	0x04, 0x17
        /*000a*/ 	.short	(.L_91 - .L_90)
.L_90:
        /*000c*/ 	.word	0x00000000
        /*0010*/ 	.short	0x0001
        /*0012*/ 	.short	0x0008
        /*0014*/ 	.byte	0x00, 0xf5, 0x21, 0x00


	//----- nvinfo : EIATTR_KPARAM_INFO
	.align		4
.L_91:
        /*0018*/ 	.byte	0x04, 0x17
        /*001a*/ 	.short	(.L_93 - .L_92)
.L_92:
        /*001c*/ 	.word	0x00000000
        /*0020*/ 	.short	0x0000
        /*0022*/ 	.short	0x0000
        /*0024*/ 	.byte	0x00, 0xf5, 0x21, 0x00


	//----- nvinfo : EIATTR_SPARSE_MMA_MASK
	.align		4
.L_93:
        /*0028*/ 	.byte	0x03, 0x50
        /*002a*/ 	.short	0x0000


	//----- nvinfo : EIATTR_MAXREG_COUNT
	.align		4
        /*002c*/ 	.byte	0x03, 0x1b
        /*002e*/ 	.short	0x00ff


	//----- nvinfo : EIATTR_MERCURY_ISA_VERSION
	.align		4
        /*0030*/ 	.byte	0x03, 0x5f
        /*0032*/ 	.short	0x0101


	//----- nvinfo : EIATTR_VRC_CTA_INIT_COUNT
	.align		4
        /*0034*/ 	.byte	0x02, 0x4a
	.zero		1
	.zero		1


	//----- nvinfo : EIATTR_EXIT_INSTR_OFFSETS
	.align		4
        /*0038*/ 	.byte	0x04, 0x1c
        /*003a*/ 	.short	(.L_95 - .L_94)


	//   ....[0]....
.L_94:
        /*003c*/ 	.word	0x00000230


	//   ....[1]....
        /*0040*/ 	.word	0x00000250


	//   ....[2]....
        /*0044*/ 	.word	0x00000290


	//   ....[3]....
        /*0048*/ 	.word	0x000002b0


	//   ....[4]....
        /*004c*/ 	.word	0x00000310


	//   ....[5]....
        /*0050*/ 	.word	0x00000350


	//   ....[6]....
        /*0054*/ 	.word	0x00000370


	//----- nvinfo : EIATTR_CBANK_PARAM_SIZE
	.align		4
.L_95:
        /*0058*/ 	.byte	0x03, 0x19
        /*005a*/ 	.short	0x0010


	//----- nvinfo : EIATTR_PARAM_CBANK
	.align		4
        /*005c*/ 	.byte	0x04, 0x0a
        /*005e*/ 	.short	(.L_97 - .L_96)
	.align		4
.L_96:
        /*0060*/ 	.word	index@(.nv.constant0._Z16orderedDitheringPfPi)
        /*0064*/ 	.short	0x0380
        /*0066*/ 	.short	0x0010


	//----- nvinfo : EIATTR_SW_WAR
	.align		4
.L_97:
        /*0068*/ 	.byte	0x04, 0x36
        /*006a*/ 	.short	(.L_99 - .L_98)
.L_98:
        /*006c*/ 	.word	0x00000008
.L_99:


//--------------------- .nv.info._Z10reflectionPfPi --------------------------
	.section	.nv.info._Z10reflectionPfPi,"",@"SHT_CUDA_INFO"
	.sectionflags	@""
	.align	4


	//----- nvinfo : EIATTR_CUDA_API_VERSION
	.align		4
        /*0000*/ 	.byte	0x04, 0x37
        /*0002*/ 	.short	(.L_101 - .L_100)
.L_100:
        /*0004*/ 	.word	0x00000082


	//----- nvinfo : EIATTR_KPARAM_INFO
	.align		4
.L_101:
        /*0008*/ 	.byte	0x04, 0x17
        /*000a*/ 	.short	(.L_103 - .L_102)
.L_102:
        /*000c*/ 	.word	0x00000000
        /*0010*/ 	.short	0x0001
        /*0012*/ 	.short	0x0008
        /*0014*/ 	.byte	0x00, 0xf5, 0x21, 0x00


	//----- nvinfo : EIATTR_KPARAM_INFO
	.align		4
.L_103:
        /*0018*/ 	.byte	0x04, 0x17
        /*001a*/ 	.short	(.L_105 - .L_104)
.L_104:
        /*001c*/ 	.word	0x00000000
        /*0020*/ 	.short	0x0000
        /*0022*/ 	.short	0x0000
        /*0024*/ 	.byte	0x00, 0xf5, 0x21, 0x00


	//----- nvinfo : EIATTR_SPARSE_MMA_MASK
	.align		4
.L_105:
        /*0028*/ 	.byte	0x03, 0x50
        /*002a*/ 	.short	0x0000


	//----- nvinfo : EIATTR_MAXREG_COUNT
	.align		4
        /*002c*/ 	.byte	0x03, 0x1b
        /*002e*/ 	.short	0x00ff


	//----- nvinfo : EIATTR_MERCURY_ISA_VERSION
	.align		4
        /*0030*/ 	.byte	0x03, 0x5f
        /*0032*/ 	.short	0x0101


	//----- nvinfo : EIATTR_VRC_CTA_INIT_COUNT
	.align		4
        /*0034*/ 	.byte	0x02, 0x4a
	.zero		1
	.zero		1


	//----- nvinfo : EIATTR_EXIT_INSTR_OFFSETS
	.align		4
        /*0038*/ 	.byte	0x04, 0x1c
        /*003a*/ 	.short	(.L_107 - .L_106)


	//   ....[0]....
.L_106:
        /*003c*/ 	.word	0x000001e0


	//----- nvinfo : EIATTR_CBANK_PARAM_SIZE
	.align		4
.L_107:
        /*0040*/ 	.byte	0x03, 0x19
        /*0042*/ 	.short	0x0010


	//----- nvinfo : EIATTR_PARAM_CBANK
	.align		4
        /*0044*/ 	.byte	0x04, 0x0a
        /*0046*/ 	.short	(.L_109 - .L_108)
	.align		4
.L_108:
        /*0048*/ 	.word	index@(.nv.constant0._Z10reflectionPfPi)
        /*004c*/ 	.short	0x0380
        /*004e*/ 	.short	0x0010


	//----- nvinfo : EIATTR_SW_WAR
	.align		4
.L_109:
        /*0050*/ 	.byte	0x04, 0x36
        /*0052*/ 	.short	(.L_111 - .L_110)
.L_110:
        /*0054*/ 	.word	0x00000008
.L_111:


//--------------------- .nv.info._Z9grayWorldPfPd --------------------------
	.section	.nv.info._Z9grayWorldPfPd,"",@"SHT_CUDA_INFO"
	.sectionflags	@""
	.align	4


	//----- nvinfo : EIATTR_CUDA_API_VERSION
	.align		4
        /*0000*/ 	.byte	0x04, 0x37
        /*0002*/ 	.short	(.L_113 - .L_112)
.L_112:
        /*0004*/ 	.word	0x00000082


	//----- nvinfo : EIATTR_KPARAM_INFO
	.align		4
.L_113:
        /*0008*/ 	.byte	0x04, 0x17
        /*000a*/ 	.short	(.L_115 - .L_114)
.L_114:
        /*000c*/ 	.word	0x00000000
        /*0010*/ 	.short	0x0001
        /*0012*/ 	.short	0x0008
        /*0014*/ 	.byte	0x00, 0xf5, 0x21, 0x00


	//----- nvinfo : EIATTR_KPARAM_INFO
	.align		4
.L_115:
        /*0018*/ 	.byte	0x04, 0x17
        /*001a*/ 	.short	(.L_117 - .L_116)
.L_116:
        /*001c*/ 	.word	0x00000000
        /*0020*/ 	.short	0x0000
        /*0022*/ 	.short	0x0000
        /*0024*/ 	.byte	0x00, 0xf5, 0x21, 0x00


	//----- nvinfo : EIATTR_SPARSE_MMA_MASK
	.align		4
.L_117:
        /*0028*/ 	.byte	0x03, 0x50
        /*002a*/ 	.short	0x0000


	//----- nvinfo : EIATTR_MAXREG_COUNT
	.align		4
        /*002c*/ 	.byte	0x03, 0x1b
        /*002e*/ 	.short	0x00ff


	//----- nvinfo : EIATTR_MERCURY_ISA_VERSION
	.align		4
        /*0030*/ 	.byte	0x03, 0x5f
        /*0032*/ 	.short	0x0101


	//----- nvinfo : EIATTR_VRC_CTA_INIT_COUNT
	.align		4
        /*0034*/ 	.byte	0x02, 0x4a
	.zero		1
	.zero		1


	//----- nvinfo : EIATTR_EXIT_INSTR_OFFSETS
	.align		4
        /*0038*/ 	.byte	0x04, 0x1c
        /*003a*/ 	.short	(.L_119 - .L_118)


	//   ....[0]....
.L_118:
        /*003c*/ 	.word	0x000000c0


	//----- nvinfo : EIATTR_CBANK_PARAM_SIZE
	.align		4
.L_119:
        /*0040*/ 	.byte	0x03, 0x19
        /*0042*/ 	.short	0x0010


	//----- nvinfo : EIATTR_PARAM_CBANK
	.align		4
        /*0044*/ 	.byte	0x04, 0x0a
        /*0046*/ 	.short	(.L_121 - .L_120)
	.align		4
.L_120:
        /*0048*/ 	.word	index@(.nv.constant0._Z9grayWorldPfPd)
        /*004c*/ 	.short	0x0380
        /*004e*/ 	.short	0x0010


	//----- nvinfo : EIATTR_SW_WAR
	.align		4
.L_121:
        /*0050*/ 	.byte	0x04, 0x36
        /*0052*/ 	.short	(.L_123 - .L_122)
.L_122:
        /*0054*/ 	.word	0x00000008
.L_123:


//--------------------- .nv.info._Z11linearScalePfPiS0_S_ --------------------------
	.section	.nv.info._Z11linearScalePfPiS0_S_,"",@"SHT_CUDA_INFO"
	.sectionflags	@""
	.align	4


	//----- nvinfo : EIATTR_CUDA_API_VERSION
	.align		4
        /*0000*/ 	.byte	0x04, 0x37
        /*0002*/ 	.short	(.L_125 - .L_124)
.L_124:
        /*0004*/ 	.word	0x00000082


	//----- nvinfo : EIATTR_KPARAM_INFO
	.align		4
.L_125:
        /*0008*/ 	.byte	0x04, 0x17
        /*000a*/ 	.short	(.L_127 - .L_126)
.L_126:
        /*000c*/ 	.word	0x00000000
        /*0010*/ 	.short	0x0003
        /*0012*/ 	.short	0x0018
        /*0014*/ 	.byte	0x00, 0xf5, 0x21, 0x00


	//----- nvinfo : EIATTR_KPARAM_INFO
	.align		4
.L_127:
        /*0018*/ 	.byte	0x04, 0x17
        /*001a*/ 	.short	(.L_129 - .L_128)
.L_128:
        /*001c*/ 	.word	0x00000000
        /*0020*/ 	.short	0x0002
        /*0022*/ 	.short	0x0010
        /*0024*/ 	.byte	0x00, 0xf5, 0x21, 0x00


	//----- nvinfo : EIATTR_KPARAM_INFO
	.align		4
.L_129:
        /*0028*/ 	.byte	0x04, 0x17
        /*002a*/ 	.short	(.L_131 - .L_130)
.L_130:
        /*002c*/ 	.word	0x00000000
        /*0030*/ 	.short	0x0001
        /*0032*/ 	.short	0x0008
        /*0034*/ 	.byte	0x00, 0xf5, 0x21, 0x00


	//----- nvinfo : EIATTR_KPARAM_INFO
	.align		4
.L_131:
        /*0038*/ 	.byte	0x04, 0x17
        /*003a*/ 	.short	(.L_133 - .L_132)
.L_132:
        /*003c*/ 	.word	0x00000000
        /*0040*/ 	.short	0x0000
        /*0042*/ 	.short	0x0000
        /*0044*/ 	.byte	0x00, 0xf5, 0x21, 0x00


	//----- nvinfo : EIATTR_SPARSE_MMA_MASK
	.align		4
.L_133:
        /*0048*/ 	.byte	0x03, 0x50
        /*004a*/ 	.short	0x0000


	//----- nvinfo : EIATTR_MAXREG_COUNT
	.align		4
        /*004c*/ 	.byte	0x03, 0x1b
        /*004e*/ 	.short	0x00ff


	//----- nvinfo : EIATTR_MERCURY_ISA_VERSION
	.align		4
        /*0050*/ 	.byte	0x03, 0x5f
        /*0052*/ 	.short	0x0101


	//----- nvinfo : EIATTR_VRC_CTA_INIT_COUNT
	.align		4
        /*0054*/ 	.byte	0x02, 0x4a
	.zero		1
	.zero		1


	//----- nvinfo : EIATTR_EXIT_INSTR_OFFSETS
	.align		4
        /*0058*/ 	.byte	0x04, 0x1c
        /*005a*/ 	.short	(.L_135 - .L_134)


	//   ....[0]....
.L_134:
        /*005c*/ 	.word	0x000000e0


	//----- nvinfo : EIATTR_CBANK_PARAM_SIZE
	.align		4
.L_135:
        /*0060*/ 	.byte	0x03, 0x19
        /*0062*/ 	.short	0x0020


	//----- nvinfo : EIATTR_PARAM_CBANK
	.align		4
        /*0064*/ 	.byte	0x04, 0x0a
        /*0066*/ 	.short	(.L_137 - .L_136)
	.align		4
.L_136:
        /*0068*/ 	.word	index@(.nv.constant0._Z11linearScalePfPiS0_S_)
        /*006c*/ 	.short	0x0380
        /*006e*/ 	.short	0x0020


	//----- nvinfo : EIATTR_SW_WAR
	.align		4
.L_137:
        /*0070*/ 	.byte	0x04, 0x36
        /*0072*/ 	.short	(.L_139 - .L_138)
.L_138:
        /*0074*/ 	.word	0x00000008
.L_139:


//--------------------- .nv.callgraph             --------------------------
	.section	.nv.callgraph,"",@"SHT_CUDA_CALLGRAPH"
	.align	4
	.sectionentsize	8
	.align		4
        /*0000*/ 	.word	0x00000000
	.align		4
        /*0004*/ 	.word	0xffffffff
	.align		4
        /*0008*/ 	.word	0x00000000
	.align		4
        /*000c*/ 	.word	0xfffffffe
	.align		4
        /*0010*/ 	.word	0x00000000
	.align		4
        /*0014*/ 	.word	0xfffffffd
	.align		4
        /*0018*/ 	.word	0x00000000
	.align		4
        /*001c*/ 	.word	0xfffffffc


//--------------------- .text._Z12medianFilterPfS_PiS0_ --------------------------
	.section	.text._Z12medianFilterPfS_PiS0_,"ax",@progbits
	.align	128
        .global         _Z12medianFilterPfS_PiS0_
        .type           _Z12medianFilterPfS_PiS0_,@function
        .size           _Z12medianFilterPfS_PiS0_,(.L_x_15 - _Z12medianFilterPfS_PiS0_)
        .other          _Z12medianFilterPfS_PiS0_,@"STO_CUDA_ENTRY STV_DEFAULT"
_Z12medianFilterPfS_PiS0_:
.text._Z12medianFilterPfS_PiS0_:
[----:B------:R-:W-:Y:S08]  /*0000*/  LDC R1, c[0x0][0x37c] ;  /* 0x0000df00ff017b82 */ /* 0x000ff00000000800 */
[----:B------:R-:W0:Y:S01]  /*0010*/  LDC.64 R2, c[0x0][0x398] ;  /* 0x0000e600ff027b82 */ /* 0x000e220000000a00 */
[----:B------:R-:W0:Y:S01]  /*0020*/  LDCU.64 UR6, c[0x0][0x358] ;  /* 0x00006b00ff0677ac */ /* 0x000e220008000a00 */
[----:B------:R-:W1:Y:S01]  /*0030*/  S2R R0, SR_CTAID.X ;  /* 0x0000000000007919 */ /* 0x000e620000002500 */
[----:B------:R-:W1:Y:S05]  /*0040*/  S2R R9, SR_TID.X ;  /* 0x0000000000097919 */ /* 0x000e6a0000002100 */
[----:B------:R-:W2:Y:S01]  /*0050*/  LDC.64 R4, c[0x0][0x380] ;  /* 0x0000e000ff047b82 */ /* 0x000ea20000000a00 */
[----:B0-----:R-:W3:Y:S01]  /*0060*/  LDG.E R2, desc[UR6][R2.64] ;  /* 0x0000000602027981 */ /* 0x001ee2000c1e1900 */
[----:B------:R-:W0:Y:S01]  /*0070*/  S2R R7, SR_CTAID.Y ;  /* 0x0000000000077919 */ /* 0x000e220000002600 */
[----:B------:R-:W0:Y:S01]  /*0080*/  S2R R6, SR_TID.Y ;  /* 0x0000000000067919 */ /* 0x000e220000002200 */
[----:B-1----:R-:W-:-:S02]  /*0090*/  IMAD R0, R0, 0x10, R9 ;  /* 0x0000001000007824 */ /* 0x002fc400078e0209 */
[----:B0-----:R-:W-:-:S04]  /*00a0*/  IMAD R7, R7, 0x10, R6 ;  /* 0x0000001007077824 */ /* 0x001fc800078e0206 */
[----:B---3--:R-:W-:-:S04]  /*00b0*/  IMAD R7, R7, R2, R0 ;  /* 0x0000000207077224 */ /* 0x008fc800078e0200 */
[----:B--2---:R-:W-:-:S06]  /*00c0*/  IMAD.WIDE.U32 R4, R7, 0x4, R4 ;  /* 0x0000000407047825 */ /* 0x004fcc00078e0004 */
[----:B------:R-:W2:Y:S01]  /*00d0*/  LDG.E R4, desc[UR6][R4.64] ;  /* 0x0000000604047981 */ /* 0x000ea2000c1e1900 */
[----:B------:R-:W0:Y:S01]  /*00e0*/  S2UR UR5, SR_CgaCtaId ;  /* 0x00000000000579c3 */ /* 0x000e220000008800 */
[----:B------:R-:W1:Y:S01]  /*00f0*/  LDCU UR8, c[0x0][0x364] ;  /* 0x00006c80ff0877ac */ /* 0x000e620008000800 */
[----:B------:R-:W-:Y:S01]  /*0100*/  BSSY.RECONVERGENT B0, `(.L_x_0) ;  /* 0x000001f000007945 */ /* 0x000fe20003800200 */
[----:B------:R-:W-:Y:S01]  /*0110*/  UMOV UR4, 0x400 ;  /* 0x0000040000047882 */ /* 0x000fe20000000000 */
[----:B-1----:R-:W-:Y:S01]  /*0120*/  IMAD R0, R6, UR8, R9 ;  /* 0x0000000806007c24 */ /* 0x002fe2000f8e0209 */
[----:B0-----:R-:W-:-:S04]  /*0130*/  ULEA UR4, UR5, UR4, 0x18 ;  /* 0x0000000405047291 */ /* 0x001fc8000f8ec0ff */
[C---:B------:R-:W-:Y:S02]  /*0140*/  ISETP.GE.U32.AND P0, PT, R0.reuse, 0x2, PT ;  /* 0x000000020000780c */ /* 0x040fe40003f06070 */
[----:B------:R-:W-:-:S05]  /*0150*/  LEA R3, R0, UR4, 0x2 ;  /* 0x0000000400037c11 */ /* 0x000fca000f8e10ff */
[----:B--2---:R0:W-:Y:S01]  /*0160*/  STS [R3], R4 ;  /* 0x0000000403007388 */ /* 0x0041e20000000800 */
[----:B------:R-:W-:Y:S06]  /*0170*/  BAR.SYNC.DEFER_BLOCKING 0x0 ;  /* 0x0000000000007b1d */ /* 0x000fec0000010000 */
[----:B------:R-:W-:Y:S05]  /*0180*/  @!P0 BRA `(.L_x_1) ;  /* 0x0000000000588947 */ /* 0x000fea0003800000 */
[----:B0-----:R-:W-:-:S07]  /*0190*/  IMAD.MOV.U32 R3, RZ, RZ, 0x1 ;  /* 0x00000001ff037424 */ /* 0x001fce00078e00ff */
.L_x_5:
[C---:B------:R-:W-:Y:S01]  /*01a0*/  LEA R2, R3.reuse, UR4, 0x2 ;  /* 0x0000000403027c11 */ /* 0x040fe2000f8e10ff */
[----:B-1----:R-:W-:Y:S01]  /*01b0*/  IMAD.MOV.U32 R5, RZ, RZ, R3 ;  /* 0x000000ffff057224 */ /* 0x002fe200078e0003 */
[----:B------:R-:W-:Y:S01]  /*01c0*/  IADD3 R3, PT, PT, R3, 0x1, RZ ;  /* 0x0000000103037810 */ /* 0x000fe20007ffe0ff */
[----:B------:R-:W-:Y:S03]  /*01d0*/  BSSY.RECONVERGENT B1, `(.L_x_2) ;  /* 0x000000e000017945 */ /* 0x000fe60003800200 */
[----:B------:R-:W0:Y:S01]  /*01e0*/  LDS R2, [R2] ;  /* 0x0000000002027984 */ /* 0x000e220000000800 */
[----:B------:R-:W-:Y:S01]  /*01f0*/  ISETP.NE.AND P0, PT, R3, R0, PT ;  /* 0x000000000300720c */ /* 0x000fe20003f05270 */
[----:B0-----:R-:W0:Y:S02]  /*0200*/  F2I.TRUNC.NTZ R4, R2 ;  /* 0x0000000200047305 */ /* 0x001e24000020f100 */
[----:B0-----:R-:W-:-:S10]  /*0210*/  I2FP.F32.S32 R4, R4 ;  /* 0x0000000400047245 */ /* 0x001fd40000201400 */
.L_x_4:
[----:B------:R-:W-:-:S05]  /*0220*/  LEA R2, R5, UR4, 0x2 ;  /* 0x0000000405027c11 */ /* 0x000fca000f8e10ff */
[----:B------:R-:W0:Y:S02]  /*0230*/  LDS R9, [R2+-0x4] ;  /* 0xfffffc0002097984 */ /* 0x000e240000000800 */
[----:B0-----:R-:W-:-:S13]  /*0240*/  FSETP.GT.AND P1, PT, R9, R4, PT ;  /* 0x000000040900720b */ /* 0x001fda0003f24000 */
[----:B------:R-:W-:Y:S05]  /*0250*/  @!P1 BRA `(.L_x_3) ;  /* 0x0000000000149947 */ /* 0x000fea0003800000 */
[----:B------:R0:W-:Y:S01]  /*0260*/  STS [R2], R9 ;  /* 0x0000000902007388 */ /* 0x0001e20000000800 */
[C---:B------:R-:W-:Y:S01]  /*0270*/  ISETP.GT.AND P1, PT, R5.reuse, 0x1, PT ;  /* 0x000000010500780c */ /* 0x040fe20003f24270 */
[----:B------:R-:W-:-:S12]  /*0280*/  VIADD R5, R5, 0xffffffff ;  /* 0xffffffff05057836 */ /* 0x000fd80000000000 */
[----:B0-----:R-:W-:Y:S05]  /*0290*/  @P1 BRA `(.L_x_4) ;  /* 0xfffffffc00e01947 */ /* 0x001fea000383ffff */
[----:B------:R-:W-:-:S07]  /*02a0*/  IMAD.MOV.U32 R5, RZ, RZ, RZ ;  /* 0x000000ffff057224 */ /* 0x000fce00078e00ff */
.L_x_3:
[----:B------:R-:W-:Y:S05]  /*02b0*/  BSYNC.RECONVERGENT B1 ;  /* 0x0000000000017941 */ /* 0x000fea0003800200 */
.L_x_2:
[----:B------:R-:W-:-:S05]  /*02c0*/  LEA R5, R5, UR4, 0x2 ;  /* 0x0000000405057c11 */ /* 0x000fca000f8e10ff */
[----:B------:R1:W-:Y:S01]  /*02d0*/  STS [R5], R4 ;  /* 0x0000000405007388 */ /* 0x0003e20000000800 */
[----:B------:R-:W-:Y:S05]  /*02e0*/  @P0 BRA `(.L_x_5) ;  /* 0xfffffffc00ac0947 */ /* 0x000fea000383ffff */
.L_x_1:
[----:B------:R-:W-:Y:S05]  /*02f0*/  BSYNC.RECONVERGENT B0 ;  /* 0x0000000000007941 */ /* 0x000fea0003800200 */
.L_x_0:
[----:B------:R-:W-:Y:S01]  /*0300*/  SHF.L.U32 R0, R0, 0x1, RZ ;  /* 0x0000000100007819 */ /* 0x000fe200000006ff */
[----:B0-----:R-:W0:Y:S03]  /*0310*/  LDC.64 R2, c[0x0][0x388] ;  /* 0x0000e200ff027b82 */ /* 0x001e260000000a00 */
[----:B------:R-:W-:-:S05]  /*0320*/  LOP3.LUT R0, R0, 0xfffffffc, RZ, 0xc0, !PT ;  /* 0xfffffffc00007812 */ /* 0x000fca00078ec0ff */
[----:B-1----:R-:W1:Y:S01]  /*0330*/  LDS R5, [R0+UR4] ;  /* 0x0000000400057984 */ /* 0x002e620008000800 */
[----:B0-----:R-:W-:-:S05]  /*0340*/  IMAD.WIDE.U32 R2, R7, 0x4, R2 ;  /* 0x0000000407027825 */ /* 0x001fca00078e0002 */
[----:B-1----:R-:W-:Y:S01]  /*0350*/  STG.E desc[UR6][R2.64], R5 ;  /* 0x0000000502007986 */ /* 0x002fe2000c101906 */
[----:B------:R-:W-:Y:S05]  /*0360*/  EXIT ;  /* 0x000000000000794d */ /* 0x000fea0003800000 */
.L_x_6:
[----:B------:R-:W-:-:S00]  /*0370*/  BRA `(.L_x_6) ;  /* 0xfffffffc00fc7947 */ /* 0x000fc0000383ffff */
[----:B------:R-:W-:-:S00]  /*0380*/  NOP ;  /* 0x0000000000007918 */ /* 0x000fc00000000000 */
[----:B------:R-:W-:-:S00]  /*0390*/  NOP ;  /* 0x0000000000007918 */ /* 0x000fc00000000000 */
[----:B------:R-:W-:-:S00]  /*03a0*/  NOP ;  /* 0x0000000000007918 */ /* 0x000fc00000000000 */
[----:B------:R-:W-:-:S00]  /*03b0*/  NOP ;  /* 0x0000000000007918 */ /* 0x000fc00000000000 */
[----:B------:R-:W-:-:S00]  /*03c0*/  NOP ;  /* 0x0000000000007918 */ /* 0x000fc00000000000 */
[----:B------:R-:W-:-:S00]  /*03d0*/  NOP ;  /* 0x0000000000007918 */ /* 0x000fc00000000000 */
[----:B------:R-:W-:-:S00]  /*03e0*/  NOP ;  /* 0x0000000000007918 */ /* 0x000fc00000000000 */
[----:B------:R-:W-:-:S00]  /*03f0*/  NOP ;  /* 0x0000000000007918 */ /* 0x000fc00000000000 */
.L_x_15:


//--------------------- .text._Z9rotate180PfPiS0_ --------------------------
	.section	.text._Z9rotate180PfPiS0_,"ax",@progbits
	.align	128
        .global         _Z9rotate180PfPiS0_
        .type           _Z9rotate180PfPiS0_,@function
        .size           _Z9rotate180PfPiS0_,(.L_x_16 - _Z9rotate180PfPiS0_)
        .other          _Z9rotate180PfPiS0_,@"STO_CUDA_ENTRY STV_DEFAULT"
_Z9rotate180PfPiS0_:
.text._Z9rotate180PfPiS0_:
[----:B------:R-:W-:Y:S08]  /*0000*/  LDC R1, c[0x0][0x37c] ;  /* 0x0000df00ff017b82 */ /* 0x000ff00000000800 */
[----:B------:R-:W0:Y:S01]  /*0010*/  LDC.64 R2, c[0x0][0x390] ;  /* 0x0000e400ff027b82 */ /* 0x000e220000000a00 */
[----:B------:R-:W0:Y:S02]  /*0020*/  LDCU.64 UR4, c[0x0][0x358] ;  /* 0x00006b00ff0477ac */ /* 0x000e240008000a00 */
[----:B0-----:R-:W2:Y:S05]  /*0030*/  LDG.E R2, desc[UR4][R2.64] ;  /* 0x0000000402027981 */ /* 0x001eaa000c1e1900 */
[----:B------:R-:W0:Y:S02]  /*0040*/  LDC.64 R4, c[0x0][0x388] ;  /* 0x0000e200ff047b82 */ /* 0x000e240000000a00 */
[----:B0-----:R0:W3:Y:S01]  /*0050*/  LDG.E R8, desc[UR4][R4.64] ;  /* 0x0000000404087981 */ /* 0x0010e2000c1e1900 */
[----:B------:R-:W1:Y:S05]  /*0060*/  S2R R9, SR_CTAID.X ;  /* 0x0000000000097919 */ /* 0x000e6a0000002500 */
[----:B0-----:R-:W0:Y:S01]  /*0070*/  LDC.64 R4, c[0x0][0x380] ;  /* 0x0000e000ff047b82 */ /* 0x001e220000000a00 */
[----:B--2---:R-:W2:Y:S01]  /*0080*/  I2F.U32.RP R0, R2 ;  /* 0x0000000200007306 */ /* 0x004ea20000209000 */
[----:B------:R-:W-:-:S02]  /*0090*/  IADD3 R11, PT, PT, RZ, -R2, RZ ;  /* 0x80000002ff0b7210 */ /* 0x000fc40007ffe0ff */
[----:B------:R-:W-:-:S05]  /*00a0*/  ISETP.NE.U32.AND P2, PT, R2, RZ, PT ;  /* 0x000000ff0200720c */ /* 0x000fca0003f45070 */
[----:B--2---:R-:W2:Y:S02]  /*00b0*/  MUFU.RCP R0, R0 ;  /* 0x0000000000007308 */ /* 0x004ea40000001000 */
[----:B--2---:R-:W-:Y:S02]  /*00c0*/  IADD3 R6, PT, PT, R0, 0xffffffe, RZ ;  /* 0x0ffffffe00067810 */ /* 0x004fe40007ffe0ff */
[----:B-1----:R-:W-:-:S04]  /*00d0*/  LOP3.LUT R0, RZ, R9, RZ, 0x33, !PT ;  /* 0x00000009ff007212 */ /* 0x002fc800078e33ff */
[----:B------:R1:W2:Y:S02]  /*00e0*/  F2I.FTZ.U32.TRUNC.NTZ R7, R6 ;  /* 0x0000000600077305 */ /* 0x0002a4000021f000 */
[----:B-1----:R-:W-:Y:S02]  /*00f0*/  IMAD.MOV.U32 R6, RZ, RZ, RZ ;  /* 0x000000ffff067224 */ /* 0x002fe400078e00ff */
[----:B--2---:R-:W-:-:S04]  /*0100*/  IMAD R11, R11, R7, RZ ;  /* 0x000000070b0b7224 */ /* 0x004fc800078e02ff */
[----:B------:R-:W-:-:S06]  /*0110*/  IMAD.HI.U32 R7, R7, R11, R6 ;  /* 0x0000000b07077227 */ /* 0x000fcc00078e0006 */
[----:B------:R-:W-:-:S05]  /*0120*/  IMAD.HI.U32 R7, R7, R9, RZ ;  /* 0x0000000907077227 */ /* 0x000fca00078e00ff */
[----:B------:R-:W-:-:S05]  /*0130*/  IADD3 R3, PT, PT, -R7, RZ, RZ ;  /* 0x000000ff07037210 */ /* 0x000fca0007ffe1ff */
[----:B------:R-:W-:-:S05]  /*0140*/  IMAD R3, R2, R3, R9 ;  /* 0x0000000302037224 */ /* 0x000fca00078e0209 */
[----:B------:R-:W-:-:S13]  /*0150*/  ISETP.GE.U32.AND P0, PT, R3, R2, PT ;  /* 0x000000020300720c */ /* 0x000fda0003f06070 */
[----:B------:R-:W-:Y:S01]  /*0160*/  @P0 IMAD.IADD R3, R3, 0x1, -R2 ;  /* 0x0000000103030824 */ /* 0x000fe200078e0a02 */
[----:B------:R-:W-:-:S04]  /*0170*/  @P0 IADD3 R7, PT, PT, R7, 0x1, RZ ;  /* 0x0000000107070810 */ /* 0x000fc80007ffe0ff */
[----:B------:R-:W-:-:S13]  /*0180*/  ISETP.GE.U32.AND P1, PT, R3, R2, PT ;  /* 0x000000020300720c */ /* 0x000fda0003f26070 */
[----:B------:R-:W-:Y:S01]  /*0190*/  @P1 VIADD R7, R7, 0x1 ;  /* 0x0000000107071836 */ /* 0x000fe20000000000 */
[----:B------:R-:W-:-:S05]  /*01a0*/  @!P2 LOP3.LUT R7, RZ, R2, RZ, 0x33, !PT ;  /* 0x00000002ff07a212 */ /* 0x000fca00078e33ff */
[-C--:B------:R-:W-:Y:S01]  /*01b0*/  IMAD R3, R2, R7.reuse, R0 ;  /* 0x0000000702037224 */ /* 0x080fe200078e0200 */
[----:B------:R-:W-:-:S04]  /*01c0*/  LOP3.LUT R7, RZ, R7, RZ, 0x33, !PT ;  /* 0x00000007ff077212 */ /* 0x000fc800078e33ff */
[----:B---3--:R-:W-:Y:S02]  /*01d0*/  IADD3 R7, PT, PT, R8, R7, RZ ;  /* 0x0000000708077210 */ /* 0x008fe40007ffe0ff */
[----:B------:R-:W-:-:S05]  /*01e0*/  IADD3 R3, PT, PT, R2, R3, RZ ;  /* 0x0000000302037210 */ /* 0x000fca0007ffe0ff */
[----:B------:R-:W-:-:S04]  /*01f0*/  IMAD R3, R2, R7, R3 ;  /* 0x0000000702037224 */ /* 0x000fc800078e0203 */
[----:B0-----:R-:W-:-:S06]  /*0200*/  IMAD.WIDE R2, R3, 0x4, R4 ;  /* 0x0000000403027825 */ /* 0x001fcc00078e0204 */
[----:B------:R-:W2:Y:S01]  /*0210*/  LDG.E R3, desc[UR4][R2.64] ;  /* 0x0000000402037981 */ /* 0x000ea2000c1e1900 */
[----:B------:R-:W-:-:S05]  /*0220*/  IMAD.WIDE.U32 R4, R9, 0x4, R4 ;  /* 0x0000000409047825 */ /* 0x000fca00078e0004 */
[----:B--2---:R-:W-:Y:S01]  /*0230*/  STG.E desc[UR4][R4.64], R3 ;  /* 0x0000000304007986 */ /* 0x004fe2000c101904 */
[----:B------:R-:W-:Y:S05]  /*0240*/  EXIT ;  /* 0x000000000000794d */ /* 0x000fea0003800000 */
.L_x_7:
        /* <DEDUP_REMOVED lines=11> */
.L_x_16:


//--------------------- .text._Z8rotate90PfPiS0_  --------------------------
	.section	.text._Z8rotate90PfPiS0_,"ax",@progbits
	.align	128
        .global         _Z8rotate90PfPiS0_
        .type           _Z8rotate90PfPiS0_,@function
        .size           _Z8rotate90PfPiS0_,(.L_x_17 - _Z8rotate90PfPiS0_)
        .other          _Z8rotate90PfPiS0_,@"STO_CUDA_ENTRY STV_DEFAULT"
_Z8rotate90PfPiS0_:
.text._Z8rotate90PfPiS0_:
        /* <DEDUP_REMOVED lines=15> */
[----:B-1----:R-:W-:Y:S02]  /*00f0*/  HFMA2 R6, -RZ, RZ, 0, 0 ;  /* 0x00000000ff067431 */ /* 0x002fe400000001ff */
[----:B--2---:R-:W-:-:S04]  /*0100*/  IMAD R11, R11, R7, RZ ;  /* 0x000000070b0b7224 */ /* 0x004fc800078e02ff */
[----:B------:R-:W-:-:S06]  /*0110*/  IMAD.HI.U32 R7, R7, R11, R6 ;  /* 0x0000000b07077227 */ /* 0x000fcc00078e0006 */
[----:B------:R-:W-:-:S04]  /*0120*/  IMAD.HI.U32 R7, R7, R9, RZ ;  /* 0x0000000907077227 */ /* 0x000fc800078e00ff */
[----:B------:R-:W-:-:S04]  /*0130*/  IMAD.MOV R3, RZ, RZ, -R7 ;  /* 0x000000ffff037224 */ /* 0x000fc800078e0a07 */
[----:B------:R-:W-:-:S05]  /*0140*/  IMAD R3, R2, R3, R9 ;  /* 0x0000000302037224 */ /* 0x000fca00078e0209 */
[----:B------:R-:W-:-:S13]  /*0150*/  ISETP.GE.U32.AND P0, PT, R3, R2, PT ;  /* 0x000000020300720c */ /* 0x000fda0003f06070 */
[----:B------:R-:W-:Y:S01]  /*0160*/  @P0 IADD3 R3, PT, PT, -R2, R3, RZ ;  /* 0x0000000302030210 */ /* 0x000fe20007ffe1ff */
[----:B------:R-:W-:-:S03]  /*0170*/  @P0 VIADD R7, R7, 0x1 ;  /* 0x0000000107070836 */ /* 0x000fc60000000000 */
[----:B------:R-:W-:-:S13]  /*0180*/  ISETP.GE.U32.AND P1, PT, R3, R2, PT ;  /* 0x000000020300720c */ /* 0x000fda0003f26070 */
[----:B------:R-:W-:Y:S02]  /*0190*/  @P1 IADD3 R7, PT, PT, R7, 0x1, RZ ;  /* 0x0000000107071810 */ /* 0x000fe40007ffe0ff */
[----:B------:R-:W-:-:S05]  /*01a0*/  @!P2 LOP3.LUT R7, RZ, R2, RZ, 0x33, !PT ;  /* 0x00000002ff07a212 */ /* 0x000fca00078e33ff */
[----:B------:R-:W-:-:S05]  /*01b0*/  IMAD R3, R2, R7, R0 ;  /* 0x0000000702037224 */ /* 0x000fca00078e0200 */
[----:B---3--:R-:W-:-:S05]  /*01c0*/  IADD3 R3, PT, PT, R8, R3, RZ ;  /* 0x0000000308037210 */ /* 0x008fca0007ffe0ff */
[----:B------:R-:W-:-:S04]  /*01d0*/  IMAD R3, R2, R3, R7 ;  /* 0x0000000302037224 */ /* 0x000fc800078e0207 */
[----:B0-----:R-:W-:-:S06]  /*01e0*/  IMAD.WIDE R2, R3, 0x4, R4 ;  /* 0x0000000403027825 */ /* 0x001fcc00078e0204 */
[----:B------:R-:W2:Y:S01]  /*01f0*/  LDG.E R3, desc[UR4][R2.64] ;  /* 0x0000000402037981 */ /* 0x000ea2000c1e1900 */
[----:B------:R-:W-:-:S05]  /*0200*/  IMAD.WIDE.U32 R4, R9, 0x4, R4 ;  /* 0x0000000409047825 */ /* 0x000fca00078e0004 */
[----:B--2---:R-:W-:Y:S01]  /*0210*/  STG.E desc[UR4][R4.64], R3 ;  /* 0x0000000304007986 */ /* 0x004fe2000c101904 */
[----:B------:R-:W-:Y:S05]  /*0220*/  EXIT ;  /* 0x000000000000794d */ /* 0x000fea0003800000 */
.L_x_8:
        /* <DEDUP_REMOVED lines=13> */
.L_x_17:


//--------------------- .text._Z16orderedDitheringPfPi --------------------------
	.section	.text._Z16orderedDitheringPfPi,"ax",@progbits
	.align	128
        .global         _Z16orderedDitheringPfPi
        .type           _Z16orderedDitheringPfPi,@function
        .size           _Z16orderedDitheringPfPi,(.L_x_18 - _Z16orderedDitheringPfPi)
        .other          _Z16orderedDitheringPfPi,@"STO_CUDA_ENTRY STV_DEFAULT"
_Z16orderedDitheringPfPi:
.text._Z16orderedDitheringPfPi:
[----:B------:R-:W-:Y:S08]  /*0000*/  LDC R1, c[0x0][0x37c] ;  /* 0x0000df00ff017b82 */ /* 0x000ff00000000800 */
[----:B------:R-:W0:Y:S01]  /*0010*/  LDC.64 R4, c[0x0][0x388] ;  /* 0x0000e200ff047b82 */ /* 0x000e220000000a00 */
[----:B------:R-:W0:Y:S01]  /*0020*/  LDCU.64 UR4, c[0x0][0x358] ;  /* 0x00006b00ff0477ac */ /* 0x000e220008000a00 */
[----:B------:R-:W1:Y:S06]  /*0030*/  S2R R9, SR_CTAID.X ;  /* 0x0000000000097919 */ /* 0x000e6c0000002500 */
[----:B------:R-:W1:Y:S01]  /*0040*/  LDC.64 R2, c[0x0][0x380] ;  /* 0x0000e000ff027b82 */ /* 0x000e620000000a00 */
[----:B0-----:R-:W2:Y:S01]  /*0050*/  LDG.E R4, desc[UR4][R4.64] ;  /* 0x0000000404047981 */ /* 0x001ea2000c1e1900 */
[----:B-1----:R-:W-:-:S05]  /*0060*/  IMAD.WIDE.U32 R2, R9, 0x4, R2 ;  /* 0x0000000409027825 */ /* 0x002fca00078e0002 */
[----:B------:R0:W5:Y:S01]  /*0070*/  LDG.E R8, desc[UR4][R2.64] ;  /* 0x0000000402087981 */ /* 0x000162000c1e1900 */
[----:B--2---:R-:W1:Y:S01]  /*0080*/  I2F.U32.RP R0, R4 ;  /* 0x0000000400007306 */ /* 0x004e620000209000 */
[----:B------:R-:W-:Y:S01]  /*0090*/  IMAD.MOV R11, RZ, RZ, -R4 ;  /* 0x000000ffff0b7224 */ /* 0x000fe200078e0a04 */
[----:B------:R-:W-:-:S06]  /*00a0*/  ISETP.NE.U32.AND P2, PT, R4, RZ, PT ;  /* 0x000000ff0400720c */ /* 0x000fcc0003f45070 */
[----:B-1----:R-:W1:Y:S02]  /*00b0*/  MUFU.RCP R0, R0 ;  /* 0x0000000000007308 */ /* 0x002e640000001000 */
[----:B-1----:R-:W-:-:S06]  /*00c0*/  VIADD R6, R0, 0xffffffe ;  /* 0x0ffffffe00067836 */ /* 0x002fcc0000000000 */
[----:B------:R1:W2:Y:S02]  /*00d0*/  F2I.FTZ.U32.TRUNC.NTZ R7, R6 ;  /* 0x0000000600077305 */ /* 0x0002a4000021f000 */
[----:B-1----:R-:W-:Y:S02]  /*00e0*/  IMAD.MOV.U32 R6, RZ, RZ, RZ ;  /* 0x000000ffff067224 */ /* 0x002fe400078e00ff */
        /* <DEDUP_REMOVED lines=9> */
[----:B------:R-:W-:Y:S01]  /*0180*/  @P1 VIADD R7, R7, 0x1 ;  /* 0x0000000107071836 */ /* 0x000fe20000000000 */
[----:B------:R-:W-:-:S04]  /*0190*/  @!P2 LOP3.LUT R7, RZ, R4, RZ, 0x33, !PT ;  /* 0x00000004ff07a212 */ /* 0x000fc800078e33ff */
[----:B------:R-:W-:-:S04]  /*01a0*/  LOP3.LUT R7, R7, 0x1, RZ, 0xc0, !PT ;  /* 0x0000000107077812 */ /* 0x000fc800078ec0ff */
[----:B------:R-:W-:-:S13]  /*01b0*/  ISETP.NE.U32.AND P0, PT, R7, 0x1, PT ;  /* 0x000000010700780c */ /* 0x000fda0003f05070 */
[----:B0-----:R-:W-:Y:S05]  /*01c0*/  @!P0 BRA `(.L_x_9) ;  /* 0x00000000003c8947 */ /* 0x001fea0003800000 */
[----:B------:R-:W-:-:S04]  /*01d0*/  LOP3.LUT R0, R9, 0x1, RZ, 0xc0, !PT ;  /* 0x0000000109007812 */ /* 0x000fc800078ec0ff */
[----:B------:R-:W-:-:S13]  /*01e0*/  ISETP.NE.U32.AND P0, PT, R0, 0x1, PT ;  /* 0x000000010000780c */ /* 0x000fda0003f05070 */
[----:B------:R-:W-:Y:S05]  /*01f0*/  @!P0 BRA `(.L_x_10) ;  /* 0x0000000000188947 */ /* 0x000fea0003800000 */
[----:B-----5:R-:W-:-:S13]  /*0200*/  FSETP.GT.AND P0, PT, R8, 192, PT ;  /* 0x434000000800780b */ /* 0x020fda0003f04000 */
[----:B------:R-:W-:-:S05]  /*0210*/  @P0 MOV R5, 0x43800000 ;  /* 0x4380000000050802 */ /* 0x000fca0000000f00 */
[----:B------:R0:W-:Y:S01]  /*0220*/  @P0 STG.E desc[UR4][R2.64], R5 ;  /* 0x0000000502000986 */ /* 0x0001e2000c101904 */
[----:B------:R-:W-:Y:S05]  /*0230*/  @P0 EXIT ;  /* 0x000000000000094d */ /* 0x000fea0003800000 */
[----:B------:R-:W-:Y:S01]  /*0240*/  STG.E desc[UR4][R2.64], RZ ;  /* 0x000000ff02007986 */ /* 0x000fe2000c101904 */
[----:B------:R-:W-:Y:S05]  /*0250*/  EXIT ;  /* 0x000000000000794d */ /* 0x000fea0003800000 */
.L_x_10:
[----:B-----5:R-:W-:-:S13]  /*0260*/  FSETP.GT.AND P0, PT, R8, 64, PT ;  /* 0x428000000800780b */ /* 0x020fda0003f04000 */
[----:B------:R-:W-:-:S05]  /*0270*/  @P0 IMAD.MOV.U32 R5, RZ, RZ, 0x43800000 ;  /* 0x43800000ff050424 */ /* 0x000fca00078e00ff */
[----:B------:R0:W-:Y:S01]  /*0280*/  @P0 STG.E desc[UR4][R2.64], R5 ;  /* 0x0000000502000986 */ /* 0x0001e2000c101904 */
[----:B------:R-:W-:Y:S05]  /*0290*/  @P0 EXIT ;  /* 0x000000000000094d */ /* 0x000fea0003800000 */
[----:B------:R-:W-:Y:S01]  /*02a0*/  STG.E desc[UR4][R2.64], RZ ;  /* 0x000000ff02007986 */ /* 0x000fe2000c101904 */
[----:B------:R-:W-:Y:S05]  /*02b0*/  EXIT ;  /* 0x000000000000794d */ /* 0x000fea0003800000 */
.L_x_9:
[----:B------:R-:W-:-:S05]  /*02c0*/  IMAD.IADD R4, R9, 0x1, -R4 ;  /* 0x0000000109047824 */ /* 0x000fca00078e0a04 */
[----:B------:R-:W-:-:S04]  /*02d0*/  LOP3.LUT R4, R4, 0x1, RZ, 0xc0, !PT ;  /* 0x0000000104047812 */ /* 0x000fc800078ec0ff */
[----:B------:R-:W-:-:S13]  /*02e0*/  ISETP.NE.U32.AND P0, PT, R4, 0x1, PT ;  /* 0x000000010400780c */ /* 0x000fda0003f05070 */
[----:B------:R-:W-:-:S05]  /*02f0*/  @P0 MOV R5, 0x43800000 ;  /* 0x4380000000050802 */ /* 0x000fca0000000f00 */
[----:B------:R0:W-:Y:S01]  /*0300*/  @P0 STG.E desc[UR4][R2.64], R5 ;  /* 0x0000000502000986 */ /* 0x0001e2000c101904 */
[----:B------:R-:W-:Y:S05]  /*0310*/  @P0 EXIT ;  /* 0x000000000000094d */ /* 0x000fea0003800000 */
[----:B-----5:R-:W-:-:S13]  /*0320*/  FSETP.GT.AND P0, PT, R8, 128, PT ;  /* 0x430000000800780b */ /* 0x020fda0003f04000 */
[----:B0-----:R-:W-:-:S05]  /*0330*/  @P0 IMAD.MOV.U32 R5, RZ, RZ, 0x43800000 ;  /* 0x43800000ff050424 */ /* 0x001fca00078e00ff */
[----:B------:R0:W-:Y:S01]  /*0340*/  @P0 STG.E desc[UR4][R2.64], R5 ;  /* 0x0000000502000986 */ /* 0x0001e2000c101904 */
[----:B------:R-:W-:Y:S05]  /*0350*/  @P0 EXIT ;  /* 0x000000000000094d */ /* 0x000fea0003800000 */
[----:B------:R-:W-:Y:S01]  /*0360*/  STG.E desc[UR4][R2.64], RZ ;  /* 0x000000ff02007986 */ /* 0x000fe2000c101904 */
[----:B------:R-:W-:Y:S05]  /*0370*/  EXIT ;  /* 0x000000000000794d */ /* 0x000fea0003800000 */
.L_x_11:
        /* <DEDUP_REMOVED lines=16> */
.L_x_18:


//--------------------- .text._Z10reflectionPfPi  --------------------------
	.section	.text._Z10reflectionPfPi,"ax",@progbits
	.align	128
        .global         _Z10reflectionPfPi
        .type           _Z10reflectionPfPi,@function
        .size           _Z10reflectionPfPi,(.L_x_19 - _Z10reflectionPfPi)
        .other          _Z10reflectionPfPi,@"STO_CUDA_ENTRY STV_DEFAULT"
_Z10reflectionPfPi:
.text._Z10reflectionPfPi:
[----:B------:R-:W-:Y:S08]  /*0000*/  LDC R1, c[0x0][0x37c] ;  /* 0x0000df00ff017b82 */ /* 0x000ff00000000800 */
[----:B------:R-:W0:Y:S01]  /*0010*/  LDC.64 R2, c[0x0][0x388] ;  /* 0x0000e200ff027b82 */ /* 0x000e220000000a00 */
[----:B------:R-:W0:Y:S02]  /*0020*/  LDCU.64 UR4, c[0x0][0x358] ;  /* 0x00006b00ff0477ac */ /* 0x000e240008000a00 */
[----:B0-----:R-:W2:Y:S01]  /*0030*/  LDG.E R2, desc[UR4][R2.64] ;  /* 0x0000000402027981 */ /* 0x001ea2000c1e1900 */
[----:B------:R-:W0:Y:S01]  /*0040*/  S2R R7, SR_CTAID.X ;  /* 0x0000000000077919 */ /* 0x000e220000002500 */
[----:B--2---:R-:W1:Y:S01]  /*0050*/  I2F.U32.RP R0, R2 ;  /* 0x0000000200007306 */ /* 0x004e620000209000 */
[----:B------:R-:W-:-:S02]  /*0060*/  IADD3 R9, PT, PT, RZ, -R2, RZ ;  /* 0x80000002ff097210 */ /* 0x000fc40007ffe0ff */
[----:B------:R-:W-:-:S05]  /*0070*/  ISETP.NE.U32.AND P1, PT, R2, RZ, PT ;  /* 0x000000ff0200720c */ /* 0x000fca0003f25070 */
[----:B-1----:R-:W1:Y:S02]  /*0080*/  MUFU.RCP R0, R0 ;  /* 0x0000000000007308 */ /* 0x002e640000001000 */
[----:B-1----:R-:W-:-:S06]  /*0090*/  IADD3 R4, PT, PT, R0, 0xffffffe, RZ ;  /* 0x0ffffffe00047810 */ /* 0x002fcc0007ffe0ff */
[----:B------:R1:W2:Y:S02]  /*00a0*/  F2I.FTZ.U32.TRUNC.NTZ R5, R4 ;  /* 0x0000000400057305 */ /* 0x0002a4000021f000 */
[----:B-1----:R-:W-:Y:S02]  /*00b0*/  IMAD.MOV.U32 R4, RZ, RZ, RZ ;  /* 0x000000ffff047224 */ /* 0x002fe400078e00ff */
[----:B--2---:R-:W-:-:S04]  /*00c0*/  IMAD R9, R9, R5, RZ ;  /* 0x0000000509097224 */ /* 0x004fc800078e02ff */
[----:B------:R-:W-:-:S06]  /*00d0*/  IMAD.HI.U32 R5, R5, R9, R4 ;  /* 0x0000000905057227 */ /* 0x000fcc00078e0004 */
[----:B0-----:R-:W-:-:S05]  /*00e0*/  IMAD.HI.U32 R5, R5, R7, RZ ;  /* 0x0000000705057227 */ /* 0x001fca00078e00ff */
[----:B------:R-:W-:-:S05]  /*00f0*/  IADD3 R5, PT, PT, -R5, RZ, RZ ;  /* 0x000000ff05057210 */ /* 0x000fca0007ffe1ff */
[----:B------:R-:W-:Y:S02]  /*0100*/  IMAD R3, R2, R5, R7 ;  /* 0x0000000502037224 */ /* 0x000fe400078e0207 */
[----:B------:R-:W0:Y:S03]  /*0110*/  LDC.64 R4, c[0x0][0x380] ;  /* 0x0000e000ff047b82 */ /* 0x000e260000000a00 */
[----:B------:R-:W-:-:S13]  /*0120*/  ISETP.GE.U32.AND P0, PT, R3, R2, PT ;  /* 0x000000020300720c */ /* 0x000fda0003f06070 */
[----:B------:R-:W-:-:S05]  /*0130*/  @P0 IMAD.IADD R3, R3, 0x1, -R2 ;  /* 0x0000000103030824 */ /* 0x000fca00078e0a02 */
[----:B------:R-:W-:-:S13]  /*0140*/  ISETP.GE.U32.AND P0, PT, R3, R2, PT ;  /* 0x000000020300720c */ /* 0x000fda0003f06070 */
[----:B------:R-:W-:Y:S02]  /*0150*/  @P0 IADD3 R3, PT, PT, -R2, R3, RZ ;  /* 0x0000000302030210 */ /* 0x000fe40007ffe1ff */
[----:B------:R-:W-:-:S04]  /*0160*/  @!P1 LOP3.LUT R3, RZ, R2, RZ, 0x33, !PT ;  /* 0x00000002ff039212 */ /* 0x000fc800078e33ff */
[----:B------:R-:W-:Y:S02]  /*0170*/  IADD3 R2, PT, PT, -R3, R2, R7 ;  /* 0x0000000203027210 */ /* 0x000fe40007ffe107 */
[----:B------:R-:W-:-:S05]  /*0180*/  LOP3.LUT R3, RZ, R3, RZ, 0x33, !PT ;  /* 0x00000003ff037212 */ /* 0x000fca00078e33ff */
[----:B------:R-:W-:-:S04]  /*0190*/  IMAD.IADD R3, R3, 0x1, R2 ;  /* 0x0000000103037824 */ /* 0x000fc800078e0202 */
[----:B0-----:R-:W-:-:S06]  /*01a0*/  IMAD.WIDE R2, R3, 0x4, R4 ;  /* 0x0000000403027825 */ /* 0x001fcc00078e0204 */
[----:B------:R-:W2:Y:S01]  /*01b0*/  LDG.E R3, desc[UR4][R2.64] ;  /* 0x0000000402037981 */ /* 0x000ea2000c1e1900 */
[----:B------:R-:W-:-:S05]  /*01c0*/  IMAD.WIDE.U32 R4, R7, 0x4, R4 ;  /* 0x0000000407047825 */ /* 0x000fca00078e0004 */
[----:B--2---:R-:W-:Y:S01]  /*01d0*/  STG.E desc[UR4][R4.64], R3 ;  /* 0x0000000304007986 */ /* 0x004fe2000c101904 */
[----:B------:R-:W-:Y:S05]  /*01e0*/  EXIT ;  /* 0x000000000000794d */ /* 0x000fea0003800000 */
.L_x_12:
        /* <DEDUP_REMOVED lines=9> */
.L_x_19:


//--------------------- .text._Z9grayWorldPfPd    --------------------------
	.section	.text._Z9grayWorldPfPd,"ax",@progbits
	.align	128
        .global         _Z9grayWorldPfPd
        .type           _Z9grayWorldPfPd,@function
        .size           _Z9grayWorldPfPd,(.L_x_20 - _Z9grayWorldPfPd)
        .other          _Z9grayWorldPfPd,@"STO_CUDA_ENTRY STV_DEFAULT"
_Z9grayWorldPfPd:
.text._Z9grayWorldPfPd:
[----:B------:R-:W-:Y:S01]  /*0000*/  LDC R1, c[0x0][0x37c] ;  /* 0x0000df00ff017b82 */ /* 0x000fe20000000800 */
[----:B------:R-:W0:Y:S07]  /*0010*/  S2R R5, SR_CTAID.X ;  /* 0x0000000000057919 */ /* 0x000e2e0000002500 */
[----:B------:R-:W0:Y:S01]  /*0020*/  LDC.64 R2, c[0x0][0x380] ;  /* 0x0000e000ff027b82 */ /* 0x000e220000000a00 */
[----:B------:R-:W1:Y:S07]  /*0030*/  LDCU.64 UR4, c[0x0][0x358] ;  /* 0x00006b00ff0477ac */ /* 0x000e6e0008000a00 */
[----:B------:R-:W1:Y:S01]  /*0040*/  LDC.64 R6, c[0x0][0x388] ;  /* 0x0000e200ff067b82 */ /* 0x000e620000000a00 */
[----:B0-----:R-:W-:Y:S01]  /*0050*/  IMAD.WIDE.U32 R2, R5, 0x4, R2 ;  /* 0x0000000405027825 */ /* 0x001fe200078e0002 */
[----:B-1----:R-:W2:Y:S04]  /*0060*/  LDG.E.64 R6, desc[UR4][R6.64] ;  /* 0x0000000406067981 */ /* 0x002ea8000c1e1b00 */
[----:B------:R-:W3:Y:S02]  /*0070*/  LDG.E R0, desc[UR4][R2.64] ;  /* 0x0000000402007981 */ /* 0x000ee4000c1e1900 */
[----:B---3--:R-:W2:Y:S02]  /*0080*/  F2F.F64.F32 R4, R0 ;  /* 0x0000000000047310 */ /* 0x008ea40000201800 */
[----:B--2---:R-:W-:-:S10]  /*0090*/  DMUL R4, R4, R6 ;  /* 0x0000000604047228 */ /* 0x004fd40000000000 */
[----:B------:R-:W0:Y:S02]  /*00a0*/  F2F.F32.F64 R5, R4 ;  /* 0x0000000400057310 */ /* 0x000e240000301000 */
[----:B0-----:R-:W-:Y:S01]  /*00b0*/  STG.E desc[UR4][R2.64], R5 ;  /* 0x0000000502007986 */ /* 0x001fe2000c101904 */
[----:B------:R-:W-:Y:S05]  /*00c0*/  EXIT ;  /* 0x000000000000794d */ /* 0x000fea0003800000 */
.L_x_13:
        /* <DEDUP_REMOVED lines=11> */
.L_x_20:


//--------------------- .text._Z11linearScalePfPiS0_S_ --------------------------
	.section	.text._Z11linearScalePfPiS0_S_,"ax",@progbits
	.align	128
        .global         _Z11linearScalePfPiS0_S_
        .type           _Z11linearScalePfPiS0_S_,@function
        .size           _Z11linearScalePfPiS0_S_,(.L_x_21 - _Z11linearScalePfPiS0_S_)
        .other          _Z11linearScalePfPiS0_S_,@"STO_CUDA_ENTRY STV_DEFAULT"
_Z11linearScalePfPiS0_S_:
.text._Z11linearScalePfPiS0_S_:
[----:B------:R-:W-:Y:S01]  /*0000*/  LDC R1, c[0x0][0x37c] ;  /* 0x0000df00ff017b82 */ /* 0x000fe20000000800 */
[----:B------:R-:W0:Y:S07]  /*0010*/  S2R R9, SR_CTAID.X ;  /* 0x0000000000097919 */ /* 0x000e2e0000002500 */
[----:B------:R-:W0:Y:S01]  /*0020*/  LDC.64 R2, c[0x0][0x380] ;  /* 0x0000e000ff027b82 */ /* 0x000e220000000a00 */
[----:B------:R-:W1:Y:S07]  /*0030*/  LDCU.64 UR4, c[0x0][0x358] ;  /* 0x00006b00ff0477ac */ /* 0x000e6e0008000a00 */
[----:B------:R-:W1:Y:S08]  /*0040*/  LDC.64 R6, c[0x0][0x388] ;  /* 0x0000e200ff067b82 */ /* 0x000e700000000a00 */
[----:B------:R-:W2:Y:S01]  /*0050*/  LDC.64 R4, c[0x0][0x398] ;  /* 0x0000e600ff047b82 */ /* 0x000ea20000000a00 */
[----:B0-----:R-:W-:Y:S01]  /*0060*/  IMAD.WIDE.U32 R2, R9, 0x4, R2 ;  /* 0x0000000409027825 */ /* 0x001fe200078e0002 */
[----:B-1----:R-:W3:Y:S04]  /*0070*/  LDG.E R6, desc[UR4][R6.64] ;  /* 0x0000000406067981 */ /* 0x002ee8000c1e1900 */
[----:B------:R-:W4:Y:S04]  /*0080*/  LDG.E R0, desc[UR4][R2.64] ;  /* 0x0000000402007981 */ /* 0x000f28000c1e1900 */
[----:B--2---:R-:W2:Y:S01]  /*0090*/  LDG.E R4, desc[UR4][R4.64] ;  /* 0x0000000404047981 */ /* 0x004ea2000c1e1900 */
[----:B---3--:R-:W-:-:S05]  /*00a0*/  I2FP.F32.S32 R9, R6 ;  /* 0x0000000600097245 */ /* 0x008fca0000201400 */
[----:B----4-:R-:W-:-:S04]  /*00b0*/  FADD R9, R0, R9 ;  /* 0x0000000900097221 */ /* 0x010fc80000000000 */
[----:B--2---:R-:W-:-:S05]  /*00c0*/  FMUL R9, R4, R9 ;  /* 0x0000000904097220 */ /* 0x004fca0000400000 */
[----:B------:R-:W-:Y:S01]  /*00d0*/  STG.E desc[UR4][R2.64], R9 ;  /* 0x0000000902007986 */ /* 0x000fe2000c101904 */
[----:B------:R-:W-:Y:S05]  /*00e0*/  EXIT ;  /* 0x000000000000794d */ /* 0x000fea0003800000 */
.L_x_14:
        /* <DEDUP_REMOVED lines=9> */
.L_x_21:


//--------------------- .nv.shared._Z12medianFilterPfS_PiS0_ --------------------------
	.section	.nv.shared._Z12medianFilterPfS_PiS0_,"aw",@nobits
	.sectionflags	@""
	.align	4
.nv.shared._Z12medianFilterPfS_PiS0_:
	.zero		2048


//--------------------- .nv.shared.reserved.0     --------------------------
	.section	.nv.shared.reserved.0,"aw",@nobits
	.weak		__nv_reservedSMEM_offset_0_alias
	.size		__nv_reservedSMEM_offset_0_alias, 0, 64
	.other		__nv_reservedSMEM_offset_0_alias,@"STO_CUDA_RESERVED_SHARED STV_DEFAULT"
__nv_reservedSMEM_offset_0_alias:
	.zero		0
	.zero		64


//--------------------- .nv.constant0._Z12medianFilterPfS_PiS0_ --------------------------
	.section	.nv.constant0._Z12medianFilterPfS_PiS0_,"a",@progbits
	.sectionflags	@""
	.align	4
.nv.constant0._Z12medianFilterPfS_PiS0_:
	.zero		928


//--------------------- .nv.constant0._Z9rotate180PfPiS0_ --------------------------
	.section	.nv.constant0._Z9rotate180PfPiS0_,"a",@progbits
	.sectionflags	@""
	.align	4
.nv.constant0._Z9rotate180PfPiS0_:
	.zero		920


//--------------------- .nv.constant0._Z8rotate90PfPiS0_ --------------------------
	.section	.nv.constant0._Z8rotate90PfPiS0_,"a",@progbits
	.sectionflags	@""
	.align	4
.nv.constant0._Z8rotate90PfPiS0_:
	.zero		920


//--------------------- .nv.constant0._Z16orderedDitheringPfPi --------------------------
	.section	.nv.constant0._Z16orderedDitheringPfPi,"a",@progbits
	.sectionflags	@""
	.align	4
.nv.constant0._Z16orderedDitheringPfPi:
	.zero		912


//--------------------- .nv.constant0._Z10reflectionPfPi --------------------------
	.section	.nv.constant0._Z10reflectionPfPi,"a",@progbits
	.sectionflags	@""
	.align	4
.nv.constant0._Z10reflectionPfPi:
	.zero		912


//--------------------- .nv.constant0._Z9grayWorldPfPd --------------------------
	.section	.nv.constant0._Z9grayWorldPfPd,"a",@progbits
	.sectionflags	@""
	.align	4
.nv.constant0._Z9grayWorldPfPd:
	.zero		912


//--------------------- .nv.constant0._Z11linearScalePfPiS0_S_ --------------------------
	.section	.nv.constant0._Z11linearScalePfPiS0_S_,"a",@progbits
	.sectionflags	@""
	.align	4
.nv.constant0._Z11linearScalePfPiS0_S_:
	.zero		928


//--------------------- SYMBOLS --------------------------

	.type		.nv.reservedSmem.offset0,@object
	.size		.nv.reservedSmem.offset0,0x4
	.type		.nv.reservedSmem.cap,@object
	.size		.nv.reservedSmem.cap,0x4
